//
// Generated by NVIDIA NVVM Compiler
//
// Compiler Build ID: CL-36424714
// Cuda compilation tools, release 13.0, V13.0.88
// Based on NVVM 20.0.0
//

.version 9.0
.target sm_100
.address_size 64

	// .globl	_Z6kerneliPiS_S_S_iP4int4S_
.extern .shared .align 16 .b8 lmem[];

.visible .entry _Z6kerneliPiS_S_S_iP4int4S_(
	.param .u32 _Z6kerneliPiS_S_S_iP4int4S__param_0,
	.param .u64 .ptr .align 1 _Z6kerneliPiS_S_S_iP4int4S__param_1,
	.param .u64 .ptr .align 1 _Z6kerneliPiS_S_S_iP4int4S__param_2,
	.param .u64 .ptr .align 1 _Z6kerneliPiS_S_S_iP4int4S__param_3,
	.param .u64 .ptr .align 1 _Z6kerneliPiS_S_S_iP4int4S__param_4,
	.param .u32 _Z6kerneliPiS_S_S_iP4int4S__param_5,
	.param .u64 .ptr .align 1 _Z6kerneliPiS_S_S_iP4int4S__param_6,
	.param .u64 .ptr .align 1 _Z6kerneliPiS_S_S_iP4int4S__param_7
)
{
	.local .align 16 .b8 	__local_depot0[256];
	.reg .b64 	%SP;
	.reg .b64 	%SPL;
	.reg .pred 	%p<63>;
	.reg .b32 	%r<284>;
	.reg .b64 	%rd<102>;

	mov.u64 	%SPL, __local_depot0;
	ld.param.u64 	%rd31, [_Z6kerneliPiS_S_S_iP4int4S__param_1];
	ld.param.u64 	%rd33, [_Z6kerneliPiS_S_S_iP4int4S__param_2];
	ld.param.u64 	%rd32, [_Z6kerneliPiS_S_S_iP4int4S__param_3];
	ld.param.u64 	%rd34, [_Z6kerneliPiS_S_S_iP4int4S__param_4];
	ld.param.u32 	%r119, [_Z6kerneliPiS_S_S_iP4int4S__param_5];
	ld.param.u64 	%rd35, [_Z6kerneliPiS_S_S_iP4int4S__param_6];
	ld.param.u64 	%rd36, [_Z6kerneliPiS_S_S_iP4int4S__param_7];
	cvta.to.global.u64 	%rd1, %rd34;
	cvta.to.global.u64 	%rd2, %rd33;
	cvta.to.global.u64 	%rd3, %rd35;
	cvta.to.global.u64 	%rd4, %rd36;
	add.u64 	%rd5, %SPL, 0;
	mov.u32 	%r1, %tid.x;
	setp.ne.s32 	%p1, %r1, 0;
	@%p1 bra 	$L__BB0_2;
	mov.b32 	%r120, 0;
	st.shared.u32 	[lmem], %r120;
$L__BB0_2:
	bar.sync 	0;
	mov.u32 	%r122, %ctaid.x;
	mov.u32 	%r2, %ntid.x;
	mad.lo.s32 	%r3, %r122, %r2, %r1;
	setp.ge.s32 	%p2, %r3, %r119;
	mov.b32 	%r248, 0;
	@%p2 bra 	$L__BB0_50;
	cvta.to.global.u64 	%rd38, %rd32;
	mul.wide.s32 	%rd39, %r3, 4;
	add.s64 	%rd40, %rd38, %rd39;
	ld.global.u32 	%r124, [%rd40];
	cvta.to.global.u64 	%rd41, %rd31;
	mul.wide.s32 	%rd42, %r124, 4;
	add.s64 	%rd43, %rd41, %rd42;
	ld.global.u32 	%r253, [%rd43];
	ld.global.u32 	%r5, [%rd43+4];
	setp.ge.s32 	%p3, %r253, %r5;
	@%p3 bra 	$L__BB0_50;
	sub.s32 	%r6, %r5, %r253;
	and.b32  	%r7, %r6, 3;
	sub.s32 	%r127, %r253, %r5;
	setp.gt.u32 	%p4, %r127, -4;
	mov.b32 	%r248, 0;
	@%p4 bra 	$L__BB0_39;
	add.s64 	%rd6, %rd2, 8;
	and.b32  	%r129, %r6, -4;
	neg.s32 	%r245, %r129;
	mov.b32 	%r248, 0;
$L__BB0_6:
	mul.wide.s32 	%rd44, %r253, 4;
	add.s64 	%rd7, %rd6, %rd44;
	ld.global.u32 	%r12, [%rd7+-8];
	mul.wide.s32 	%rd45, %r12, 4;
	add.s64 	%rd8, %rd1, %rd45;
	ld.global.u32 	%r130, [%rd8];
	setp.ne.s32 	%p5, %r130, 0;
	@%p5 bra 	$L__BB0_14;
	atom.relaxed.global.cas.b32 	%r131, [%rd8], 0, 1;
	setp.ne.s32 	%p6, %r131, 0;
	@%p6 bra 	$L__BB0_14;
	setp.gt.s32 	%p7, %r248, 63;
	@%p7 bra 	$L__BB0_10;
	add.s32 	%r13, %r248, 1;
	mul.wide.s32 	%rd48, %r248, 4;
	add.s64 	%rd49, %rd5, %rd48;
	st.local.u32 	[%rd49], %r12;
	mov.u32 	%r248, %r13;
	bra.uni 	$L__BB0_14;
$L__BB0_10:
	ld.shared.u32 	%r132, [lmem];
	setp.gt.s32 	%p8, %r132, 127;
	@%p8 bra 	$L__BB0_13;
	mov.u32 	%r133, lmem;
	atom.shared.cta.add.u32 	%r14, [%r133], 1;
	setp.gt.s32 	%p9, %r14, 127;
	@%p9 bra 	$L__BB0_13;
	shl.b32 	%r135, %r14, 2;
	add.s32 	%r137, %r133, %r135;
	st.shared.u32 	[%r137+4], %r12;
	bra.uni 	$L__BB0_14;
$L__BB0_13:
	atom.global.add.u32 	%r134, [%rd4], 1;
	mul.wide.s32 	%rd46, %r134, 4;
	add.s64 	%rd47, %rd3, %rd46;
	st.global.u32 	[%rd47], %r12;
$L__BB0_14:
	ld.global.u32 	%r16, [%rd7+-4];
	mul.wide.s32 	%rd50, %r16, 4;
	add.s64 	%rd9, %rd1, %rd50;
	ld.global.u32 	%r138, [%rd9];
	setp.ne.s32 	%p10, %r138, 0;
	@%p10 bra 	$L__BB0_22;
	atom.relaxed.global.cas.b32 	%r139, [%rd9], 0, 1;
	setp.ne.s32 	%p11, %r139, 0;
	@%p11 bra 	$L__BB0_22;
	setp.lt.s32 	%p12, %r248, 64;
	@%p12 bra 	$L__BB0_21;
	ld.shared.u32 	%r140, [lmem];
	setp.gt.s32 	%p13, %r140, 127;
	@%p13 bra 	$L__BB0_19;
	mov.u32 	%r141, lmem;
	atom.shared.cta.add.u32 	%r17, [%r141], 1;
	setp.lt.s32 	%p14, %r17, 128;
	@%p14 bra 	$L__BB0_20;
$L__BB0_19:
	atom.global.add.u32 	%r142, [%rd4], 1;
	mul.wide.s32 	%rd51, %r142, 4;
	add.s64 	%rd52, %rd3, %rd51;
	st.global.u32 	[%rd52], %r16;
	bra.uni 	$L__BB0_22;
$L__BB0_20:
	shl.b32 	%r143, %r17, 2;
	add.s32 	%r145, %r141, %r143;
	st.shared.u32 	[%r145+4], %r16;
	bra.uni 	$L__BB0_22;
$L__BB0_21:
	add.s32 	%r18, %r248, 1;
	mul.wide.s32 	%rd53, %r248, 4;
	add.s64 	%rd54, %rd5, %rd53;
	st.local.u32 	[%rd54], %r16;
	mov.u32 	%r248, %r18;
$L__BB0_22:
	ld.global.u32 	%r20, [%rd7];
	mul.wide.s32 	%rd55, %r20, 4;
	add.s64 	%rd10, %rd1, %rd55;
	ld.global.u32 	%r146, [%rd10];
	setp.ne.s32 	%p15, %r146, 0;
	@%p15 bra 	$L__BB0_30;
	atom.relaxed.global.cas.b32 	%r147, [%rd10], 0, 1;
	setp.ne.s32 	%p16, %r147, 0;
	@%p16 bra 	$L__BB0_30;
	setp.lt.s32 	%p17, %r248, 64;
	@%p17 bra 	$L__BB0_29;
	ld.shared.u32 	%r148, [lmem];
	setp.gt.s32 	%p18, %r148, 127;
	@%p18 bra 	$L__BB0_27;
	mov.u32 	%r149, lmem;
	atom.shared.cta.add.u32 	%r21, [%r149], 1;
	setp.lt.s32 	%p19, %r21, 128;
	@%p19 bra 	$L__BB0_28;
$L__BB0_27:
	atom.global.add.u32 	%r150, [%rd4], 1;
	mul.wide.s32 	%rd56, %r150, 4;
	add.s64 	%rd57, %rd3, %rd56;
	st.global.u32 	[%rd57], %r20;
	bra.uni 	$L__BB0_30;
$L__BB0_28:
	shl.b32 	%r151, %r21, 2;
	add.s32 	%r153, %r149, %r151;
	st.shared.u32 	[%r153+4], %r20;
	bra.uni 	$L__BB0_30;
$L__BB0_29:
	add.s32 	%r22, %r248, 1;
	mul.wide.s32 	%rd58, %r248, 4;
	add.s64 	%rd59, %rd5, %rd58;
	st.local.u32 	[%rd59], %r20;
	mov.u32 	%r248, %r22;
$L__BB0_30:
	ld.global.u32 	%r24, [%rd7+4];
	mul.wide.s32 	%rd60, %r24, 4;
	add.s64 	%rd11, %rd1, %rd60;
	ld.global.u32 	%r154, [%rd11];
	setp.ne.s32 	%p20, %r154, 0;
	@%p20 bra 	$L__BB0_38;
	atom.relaxed.global.cas.b32 	%r155, [%rd11], 0, 1;
	setp.ne.s32 	%p21, %r155, 0;
	@%p21 bra 	$L__BB0_38;
	setp.lt.s32 	%p22, %r248, 64;
	@%p22 bra 	$L__BB0_37;
	ld.shared.u32 	%r156, [lmem];
	setp.gt.s32 	%p23, %r156, 127;
	@%p23 bra 	$L__BB0_35;
	mov.u32 	%r157, lmem;
	atom.shared.cta.add.u32 	%r25, [%r157], 1;
	setp.lt.s32 	%p24, %r25, 128;
	@%p24 bra 	$L__BB0_36;
$L__BB0_35:
	atom.global.add.u32 	%r158, [%rd4], 1;
	mul.wide.s32 	%rd61, %r158, 4;
	add.s64 	%rd62, %rd3, %rd61;
	st.global.u32 	[%rd62], %r24;
	bra.uni 	$L__BB0_38;
$L__BB0_36:
	shl.b32 	%r159, %r25, 2;
	add.s32 	%r161, %r157, %r159;
	st.shared.u32 	[%r161+4], %r24;
	bra.uni 	$L__BB0_38;
$L__BB0_37:
	add.s32 	%r26, %r248, 1;
	mul.wide.s32 	%rd63, %r248, 4;
	add.s64 	%rd64, %rd5, %rd63;
	st.local.u32 	[%rd64], %r24;
	mov.u32 	%r248, %r26;
$L__BB0_38:
	add.s32 	%r253, %r253, 4;
	add.s32 	%r245, %r245, 4;
	setp.ne.s32 	%p25, %r245, 0;
	@%p25 bra 	$L__BB0_6;
$L__BB0_39:
	setp.eq.s32 	%p26, %r7, 0;
	@%p26 bra 	$L__BB0_50;
	neg.s32 	%r255, %r7;
$L__BB0_41:
	.pragma "nounroll";
	mul.wide.s32 	%rd65, %r253, 4;
	add.s64 	%rd66, %rd2, %rd65;
	ld.global.u32 	%r37, [%rd66];
	mul.wide.s32 	%rd67, %r37, 4;
	add.s64 	%rd12, %rd1, %rd67;
	ld.global.u32 	%r162, [%rd12];
	setp.ne.s32 	%p27, %r162, 0;
	@%p27 bra 	$L__BB0_49;
	atom.relaxed.global.cas.b32 	%r163, [%rd12], 0, 1;
	setp.ne.s32 	%p28, %r163, 0;
	@%p28 bra 	$L__BB0_49;
	setp.lt.s32 	%p29, %r248, 64;
	@%p29 bra 	$L__BB0_48;
	ld.shared.u32 	%r164, [lmem];
	setp.gt.s32 	%p30, %r164, 127;
	@%p30 bra 	$L__BB0_46;
	mov.u32 	%r165, lmem;
	atom.shared.cta.add.u32 	%r38, [%r165], 1;
	setp.lt.s32 	%p31, %r38, 128;
	@%p31 bra 	$L__BB0_47;
$L__BB0_46:
	atom.global.add.u32 	%r166, [%rd4], 1;
	mul.wide.s32 	%rd68, %r166, 4;
	add.s64 	%rd69, %rd3, %rd68;
	st.global.u32 	[%rd69], %r37;
	bra.uni 	$L__BB0_49;
$L__BB0_47:
	shl.b32 	%r167, %r38, 2;
	add.s32 	%r169, %r165, %r167;
	st.shared.u32 	[%r169+4], %r37;
	bra.uni 	$L__BB0_49;
$L__BB0_48:
	add.s32 	%r39, %r248, 1;
	mul.wide.s32 	%rd70, %r248, 4;
	add.s64 	%rd71, %rd5, %rd70;
	st.local.u32 	[%rd71], %r37;
	mov.u32 	%r248, %r39;
$L__BB0_49:
	add.s32 	%r253, %r253, 1;
	add.s32 	%r255, %r255, 1;
	setp.ne.s32 	%p32, %r255, 0;
	@%p32 bra 	$L__BB0_41;
$L__BB0_50:
	atom.global.add.u32 	%r44, [%rd4], %r248;
	setp.lt.s32 	%p33, %r248, 1;
	@%p33 bra 	$L__BB0_82;
	and.b32  	%r171, %r44, 3;
	setp.eq.s32 	%p34, %r171, 0;
	mov.b32 	%r46, 0;
	@%p34 bra 	$L__BB0_53;
	shr.s32 	%r172, %r44, 31;
	shr.u32 	%r173, %r172, 30;
	add.s32 	%r174, %r44, %r173;
	and.b32  	%r175, %r174, -4;
	sub.s32 	%r176, %r175, %r44;
	add.s32 	%r46, %r176, 4;
$L__BB0_53:
	setp.le.u32 	%p35, %r46, %r248;
	@%p35 bra 	$L__BB0_60;
	and.b32  	%r47, %r248, 3;
	setp.lt.u32 	%p53, %r248, 4;
	mov.b32 	%r274, 0;
	@%p53 bra 	$L__BB0_57;
	and.b32  	%r274, %r248, 2147483644;
	neg.s32 	%r262, %r274;
	add.s64 	%rd13, %rd3, 8;
	mov.u64 	%rd98, %rd5;
	mov.u32 	%r261, %r44;
$L__BB0_56:
	mul.wide.s32 	%rd89, %r261, 4;
	add.s64 	%rd90, %rd13, %rd89;
	ld.local.v4.u32 	{%r222, %r223, %r224, %r225}, [%rd98];
	st.global.u32 	[%rd90+-8], %r222;
	st.global.u32 	[%rd90+-4], %r223;
	st.global.u32 	[%rd90], %r224;
	st.global.u32 	[%rd90+4], %r225;
	add.s32 	%r262, %r262, 4;
	add.s32 	%r261, %r261, 4;
	add.s64 	%rd98, %rd98, 16;
	setp.eq.s32 	%p54, %r262, 0;
	@%p54 bra 	$L__BB0_57;
	bra.uni 	$L__BB0_56;
$L__BB0_57:
	setp.eq.s32 	%p55, %r47, 0;
	@%p55 bra 	$L__BB0_82;
	add.s32 	%r276, %r274, %r44;
	mul.wide.u32 	%rd91, %r274, 4;
	add.s64 	%rd101, %rd5, %rd91;
	neg.s32 	%r275, %r47;
$L__BB0_59:
	.pragma "nounroll";
	mul.wide.s32 	%rd92, %r276, 4;
	add.s64 	%rd93, %rd3, %rd92;
	ld.local.u32 	%r226, [%rd101];
	st.global.u32 	[%rd93], %r226;
	add.s32 	%r276, %r276, 1;
	add.s64 	%rd101, %rd101, 4;
	add.s32 	%r275, %r275, 1;
	setp.ne.s32 	%p56, %r275, 0;
	@%p56 bra 	$L__BB0_59;
	bra.uni 	$L__BB0_82;
$L__BB0_60:
	setp.eq.s32 	%p36, %r46, 0;
	@%p36 bra 	$L__BB0_68;
	add.s32 	%r177, %r248, -1;
	mul.wide.u32 	%rd72, %r177, 4;
	add.s64 	%rd73, %rd5, %rd72;
	ld.local.u32 	%r178, [%rd73];
	mul.wide.s32 	%rd74, %r44, 4;
	add.s64 	%rd16, %rd3, %rd74;
	st.global.u32 	[%rd16], %r178;
	setp.eq.s32 	%p37, %r46, 1;
	@%p37 bra 	$L__BB0_68;
	mul.wide.u32 	%rd75, %r248, 4;
	add.s64 	%rd17, %rd5, %rd75;
	ld.local.u32 	%r179, [%rd17+-8];
	st.global.u32 	[%rd16+4], %r179;
	setp.eq.s32 	%p38, %r46, 2;
	@%p38 bra 	$L__BB0_68;
	ld.local.u32 	%r180, [%rd17+-12];
	st.global.u32 	[%rd16+8], %r180;
	setp.eq.s32 	%p39, %r46, 3;
	@%p39 bra 	$L__BB0_68;
	ld.local.u32 	%r181, [%rd17+-16];
	st.global.u32 	[%rd16+12], %r181;
	setp.eq.s32 	%p40, %r46, 4;
	@%p40 bra 	$L__BB0_68;
	ld.local.u32 	%r182, [%rd17+-20];
	st.global.u32 	[%rd16+16], %r182;
	setp.eq.s32 	%p41, %r46, 5;
	@%p41 bra 	$L__BB0_68;
	ld.local.u32 	%r183, [%rd17+-24];
	st.global.u32 	[%rd16+20], %r183;
	setp.eq.s32 	%p42, %r46, 6;
	@%p42 bra 	$L__BB0_68;
	ld.local.u32 	%r184, [%rd17+-28];
	st.global.u32 	[%rd16+24], %r184;
$L__BB0_68:
	add.s32 	%r54, %r46, %r44;
	sub.s32 	%r55, %r248, %r46;
	shr.s32 	%r185, %r55, 31;
	shr.u32 	%r186, %r185, 30;
	add.s32 	%r187, %r55, %r186;
	shr.s32 	%r56, %r187, 2;
	setp.lt.s32 	%p43, %r55, 4;
	@%p43 bra 	$L__BB0_75;
	shr.s32 	%r189, %r54, 31;
	shr.u32 	%r190, %r189, 30;
	add.s32 	%r191, %r54, %r190;
	shr.s32 	%r57, %r191, 2;
	add.s32 	%r192, %r56, -1;
	and.b32  	%r58, %r56, 3;
	setp.lt.u32 	%p44, %r192, 3;
	mov.b32 	%r265, 0;
	@%p44 bra 	$L__BB0_72;
	and.b32  	%r265, %r56, 536870908;
	neg.s32 	%r264, %r265;
	add.s64 	%rd18, %rd3, 32;
	add.s64 	%rd99, %rd5, 32;
	mov.u32 	%r263, %r57;
$L__BB0_71:
	mul.wide.s32 	%rd76, %r263, 16;
	add.s64 	%rd77, %rd18, %rd76;
	ld.local.v4.u32 	{%r193, %r194, %r195, %r196}, [%rd99+-32];
	st.global.v4.u32 	[%rd77+-32], {%r193, %r194, %r195, %r196};
	ld.local.v4.u32 	{%r197, %r198, %r199, %r200}, [%rd99+-16];
	st.global.v4.u32 	[%rd77+-16], {%r197, %r198, %r199, %r200};
	ld.local.v4.u32 	{%r201, %r202, %r203, %r204}, [%rd99];
	st.global.v4.u32 	[%rd77], {%r201, %r202, %r203, %r204};
	ld.local.v4.u32 	{%r205, %r206, %r207, %r208}, [%rd99+16];
	st.global.v4.u32 	[%rd77+16], {%r205, %r206, %r207, %r208};
	add.s32 	%r264, %r264, 4;
	add.s32 	%r263, %r263, 4;
	add.s64 	%rd99, %rd99, 64;
	setp.ne.s32 	%p45, %r264, 0;
	@%p45 bra 	$L__BB0_71;
$L__BB0_72:
	setp.eq.s32 	%p46, %r58, 0;
	@%p46 bra 	$L__BB0_75;
	mul.wide.u32 	%rd78, %r265, 16;
	add.s64 	%rd100, %rd5, %rd78;
	add.s32 	%r267, %r265, %r57;
	neg.s32 	%r266, %r58;
$L__BB0_74:
	.pragma "nounroll";
	mul.wide.s32 	%rd79, %r267, 16;
	add.s64 	%rd80, %rd3, %rd79;
	ld.local.v4.u32 	{%r209, %r210, %r211, %r212}, [%rd100];
	st.global.v4.u32 	[%rd80], {%r209, %r210, %r211, %r212};
	add.s64 	%rd100, %rd100, 16;
	add.s32 	%r267, %r267, 1;
	add.s32 	%r266, %r266, 1;
	setp.ne.s32 	%p47, %r266, 0;
	@%p47 bra 	$L__BB0_74;
$L__BB0_75:
	shl.b32 	%r72, %r56, 2;
	setp.ge.s32 	%p48, %r72, %r55;
	@%p48 bra 	$L__BB0_82;
	and.b32  	%r73, %r55, 3;
	setp.eq.s32 	%p49, %r73, 0;
	mov.u32 	%r271, %r72;
	@%p49 bra 	$L__BB0_79;
	add.s32 	%r269, %r54, %r72;
	neg.s32 	%r268, %r73;
	mov.u32 	%r271, %r72;
$L__BB0_78:
	.pragma "nounroll";
	mul.wide.s32 	%rd81, %r269, 4;
	add.s64 	%rd82, %rd3, %rd81;
	mul.wide.s32 	%rd83, %r271, 4;
	add.s64 	%rd84, %rd5, %rd83;
	ld.local.u32 	%r213, [%rd84];
	st.global.u32 	[%rd82], %r213;
	add.s32 	%r271, %r271, 1;
	add.s32 	%r269, %r269, 1;
	add.s32 	%r268, %r268, 1;
	setp.ne.s32 	%p50, %r268, 0;
	@%p50 bra 	$L__BB0_78;
$L__BB0_79:
	sub.s32 	%r214, %r46, %r248;
	add.s32 	%r215, %r214, %r72;
	setp.gt.u32 	%p51, %r215, -4;
	@%p51 bra 	$L__BB0_82;
	add.s64 	%rd25, %rd5, 8;
	add.s64 	%rd26, %rd3, 8;
	add.s32 	%r216, %r271, %r46;
	add.s32 	%r272, %r216, %r44;
$L__BB0_81:
	mul.wide.s32 	%rd85, %r271, 4;
	add.s64 	%rd86, %rd25, %rd85;
	mul.wide.s32 	%rd87, %r272, 4;
	add.s64 	%rd88, %rd26, %rd87;
	ld.local.u32 	%r217, [%rd86+-8];
	st.global.u32 	[%rd88+-8], %r217;
	ld.local.u32 	%r218, [%rd86+-4];
	st.global.u32 	[%rd88+-4], %r218;
	ld.local.u32 	%r219, [%rd86];
	st.global.u32 	[%rd88], %r219;
	ld.local.u32 	%r220, [%rd86+4];
	st.global.u32 	[%rd88+4], %r220;
	add.s32 	%r271, %r271, 4;
	add.s32 	%r272, %r272, 4;
	setp.lt.s32 	%p52, %r271, %r55;
	@%p52 bra 	$L__BB0_81;
$L__BB0_82:
	bar.sync 	0;
	ld.shared.u32 	%r227, [lmem];
	div.u32 	%r228, %r227, %r2;
	mul.lo.s32 	%r95, %r228, %r1;
	add.s32 	%r229, %r95, %r228;
	add.s32 	%r230, %r2, -1;
	setp.eq.s32 	%p57, %r1, %r230;
	selp.b32 	%r96, %r227, %r229, %p57;
	sub.s32 	%r97, %r96, %r95;
	atom.global.add.u32 	%r98, [%rd4], %r97;
	setp.lt.s32 	%p58, %r97, 1;
	@%p58 bra 	$L__BB0_89;
	and.b32  	%r99, %r97, 3;
	sub.s32 	%r232, %r95, %r96;
	setp.gt.u32 	%p59, %r232, -4;
	mov.b32 	%r280, 0;
	@%p59 bra 	$L__BB0_86;
	and.b32  	%r280, %r97, 2147483644;
	neg.s32 	%r279, %r280;
	shl.b32 	%r233, %r95, 2;
	mov.u32 	%r234, lmem;
	add.s32 	%r235, %r233, %r234;
	add.s32 	%r278, %r235, 8;
	add.s64 	%rd30, %rd3, 8;
	mov.u32 	%r277, %r98;
$L__BB0_85:
	mul.wide.s32 	%rd94, %r277, 4;
	add.s64 	%rd95, %rd30, %rd94;
	ld.shared.u32 	%r236, [%r278+-4];
	st.global.u32 	[%rd95+-8], %r236;
	ld.shared.u32 	%r237, [%r278];
	st.global.u32 	[%rd95+-4], %r237;
	ld.shared.u32 	%r238, [%r278+4];
	st.global.u32 	[%rd95], %r238;
	ld.shared.u32 	%r239, [%r278+8];
	st.global.u32 	[%rd95+4], %r239;
	add.s32 	%r279, %r279, 4;
	add.s32 	%r278, %r278, 16;
	add.s32 	%r277, %r277, 4;
	setp.ne.s32 	%p60, %r279, 0;
	@%p60 bra 	$L__BB0_85;
$L__BB0_86:
	setp.eq.s32 	%p61, %r99, 0;
	@%p61 bra 	$L__BB0_89;
	add.s32 	%r283, %r280, %r98;
	add.s32 	%r240, %r280, %r95;
	shl.b32 	%r241, %r240, 2;
	mov.u32 	%r242, lmem;
	add.s32 	%r243, %r241, %r242;
	add.s32 	%r282, %r243, 4;
	neg.s32 	%r281, %r99;
$L__BB0_88:
	.pragma "nounroll";
	mul.wide.s32 	%rd96, %r283, 4;
	add.s64 	%rd97, %rd3, %rd96;
	ld.shared.u32 	%r244, [%r282];
	st.global.u32 	[%rd97], %r244;
	add.s32 	%r283, %r283, 1;
	add.s32 	%r282, %r282, 4;
	add.s32 	%r281, %r281, 1;
	setp.ne.s32 	%p62, %r281, 0;
	@%p62 bra 	$L__BB0_88;
$L__BB0_89:
	ret;

}


// ===== COMPILED SASS (sm_100) =====

	.target	sm_100

	.elftype	@"ET_EXEC"


//--------------------- .note.nv.tkinfo           --------------------------
	.section	.note.nv.tkinfo,"",@"SHT_NOTE"
	.sectionflags	@"SHF_NOTE_NV_TKINFO"
	.tkinfo
        /*0018*/ 	.word	0x00000002
        /*0030*/ 	.string	""
        /*0030*/ 	.string	"ptxas"
        /*0030*/ 	.string	"Cuda compilation tools, release 13.0, V13.0.88"
        /*0030*/ 	.string	"Build cuda_13.0.r13.0/compiler.36424714_0"
        /*0030*/ 	.string	"-arch sm_100 -m 64 "



//--------------------- .note.nv.cuinfo           --------------------------
	.section	.note.nv.cuinfo,"",@"SHT_NOTE"
	.sectionflags	@"SHF_NOTE_NV_CUINFO"
        /*0018*/ 	.short	0x0002
        /*001a*/ 	.short	0x0064
        /*001c*/ 	.short	0x0082
	.zero		2


//--------------------- .nv.info                  --------------------------
	.section	.nv.info,"",@"SHT_CUDA_INFO"
	.align	4


	//----- nvinfo : EIATTR_REGCOUNT
	.align		4
        /*0000*/ 	.byte	0x04, 0x2f
        /*0002*/ 	.short	(.L_1 - .L_0)
	.align		4
.L_0:
        /*0004*/ 	.word	index@(_Z6kerneliPiS_S_S_iP4int4S_)
        /*0008*/ 	.word	0x00000028


	//----- nvinfo : EIATTR_FRAME_SIZE
	.align		4
.L_1:
        /*000c*/ 	.byte	0x04, 0x11
        /*000e*/ 	.short	(.L_3 - .L_2)
	.align		4
.L_2:
        /*0010*/ 	.word	index@(_Z6kerneliPiS_S_S_iP4int4S_)
        /*0014*/ 	.word	0x00000100


	//----- nvinfo : EIATTR_MIN_STACK_SIZE
	.align		4
.L_3:
        /*0018*/ 	.byte	0x04, 0x12
        /*001a*/ 	.short	(.L_5 - .L_4)
	.align		4
.L_4:
        /*001c*/ 	.word	index@(_Z6kerneliPiS_S_S_iP4int4S_)
        /*0020*/ 	.word	0x00000100
.L_5:


//--------------------- .nv.compat                --------------------------
	.section	.nv.compat,"",@"SHT_CUDA_COMPAT_INFO"
	.align	4
        /*0000*/ 	.byte	0x02, 0x09, 0x00, 0x00, 0x02, 0x02, 0x01, 0x00, 0x02, 0x05, 0x05, 0x00, 0x03, 0x07, 0x01, 0x01
        /*0010*/ 	.byte	0x02, 0x03, 0x00, 0x00, 0x02, 0x06, 0x01, 0x00, 0x04, 0x0b, 0x08, 0x00, 0x09, 0x00, 0x00, 0x00
        /*0020*/ 	.byte	0x00, 0x00, 0x00, 0x00


//--------------------- .nv.info._Z6kerneliPiS_S_S_iP4int4S_ --------------------------
	.section	.nv.info._Z6kerneliPiS_S_S_iP4int4S_,"",@"SHT_CUDA_INFO"
	.sectionflags	@""
	.align	4


	//----- nvinfo : EIATTR_CUDA_API_VERSION
	.align		4
        /*0000*/ 	.byte	0x04, 0x37
        /*0002*/ 	.short	(.L_7 - .L_6)
.L_6:
        /*0004*/ 	.word	0x00000082


	//----- nvinfo : EIATTR_KPARAM_INFO
	.align		4
.L_7:
        /*0008*/ 	.byte	0x04, 0x17
        /*000a*/ 	.short	(.L_9 - .L_8)
.L_8:
        /*000c*/ 	.word	0x00000000
        /*0010*/ 	.short	0x0007
        /*0012*/ 	.short	0x0038
        /*0014*/ 	.byte	0x00, 0xf5, 0x21, 0x00


	//----- nvinfo : EIATTR_KPARAM_INFO
	.align		4
.L_9:
        /*0018*/ 	.byte	0x04, 0x17
        /*001a*/ 	.short	(.L_11 - .L_10)
.L_10:
        /*001c*/ 	.word	0x00000000
        /*0020*/ 	.short	0x0006
        /*0022*/ 	.short	0x0030
        /*0024*/ 	.byte	0x00, 0xf5, 0x21, 0x00


	//----- nvinfo : EIATTR_KPARAM_INFO
	.align		4
.L_11:
        /*0028*/ 	.byte	0x04, 0x17
        /*002a*/ 	.short	(.L_13 - .L_12)
.L_12:
        /*002c*/ 	.word	0x00000000
        /*0030*/ 	.short	0x0005
        /*0032*/ 	.short	0x0028
        /*0034*/ 	.byte	0x00, 0xf0, 0x11, 0x00


	//----- nvinfo : EIATTR_KPARAM_INFO
	.align		4
.L_13:
        /*0038*/ 	.byte	0x04, 0x17
        /*003a*/ 	.short	(.L_15 - .L_14)
.L_14:
        /*003c*/ 	.word	0x00000000
        /*0040*/ 	.short	0x0004
        /*0042*/ 	.short	0x0020
        /*0044*/ 	.byte	0x00, 0xf5, 0x21, 0x00


	//----- nvinfo : EIATTR_KPARAM_INFO
	.align		4
.L_15:
        /*0048*/ 	.byte	0x04, 0x17
        /*004a*/ 	.short	(.L_17 - .L_16)
.L_16:
        /*004c*/ 	.word	0x00000000
        /*0050*/ 	.short	0x0003
        /*0052*/ 	.short	0x0018
        /*0054*/ 	.byte	0x00, 0xf5, 0x21, 0x00


	//----- nvinfo : EIATTR_KPARAM_INFO
	.align		4
.L_17:
        /*0058*/ 	.byte	0x04, 0x17
        /*005a*/ 	.short	(.L_19 - .L_18)
.L_18:
        /*005c*/ 	.word	0x00000000
        /*0060*/ 	.short	0x0002
        /*0062*/ 	.short	0x0010
        /*0064*/ 	.byte	0x00, 0xf5, 0x21, 0x00


	//----- nvinfo : EIATTR_KPARAM_INFO
	.align		4
.L_19:
        /*0068*/ 	.byte	0x04, 0x17
        /*006a*/ 	.short	(.L_21 - .L_20)
.L_20:
        /*006c*/ 	.word	0x00000000
        /*0070*/ 	.short	0x0001
        /*0072*/ 	.short	0x0008
        /*0074*/ 	.byte	0x00, 0xf5, 0x21, 0x00


	//----- nvinfo : EIATTR_KPARAM_INFO
	.align		4
.L_21:
        /*0078*/ 	.byte	0x04, 0x17
        /*007a*/ 	.short	(.L_23 - .L_22)
.L_22:
        /*007c*/ 	.word	0x00000000
        /*0080*/ 	.short	0x0000
        /*0082*/ 	.short	0x0000
        /*0084*/ 	.byte	0x00, 0xf0, 0x11, 0x00


	//----- nvinfo : EIATTR_SPARSE_MMA_MASK
	.align		4
.L_23:
        /*0088*/ 	.byte	0x03, 0x50
        /*008a*/ 	.short	0x0000


	//----- nvinfo : EIATTR_MAXREG_COUNT
	.align		4
        /*008c*/ 	.byte	0x03, 0x1b
        /*008e*/ 	.short	0x00ff


	//----- nvinfo : EIATTR_NUM_BARRIERS
	.align		4
        /*0090*/ 	.byte	0x02, 0x4c
        /*0092*/ 	.byte	0x01
	.zero		1


	//----- nvinfo : EIATTR_MERCURY_ISA_VERSION
	.align		4
        /*0094*/ 	.byte	0x03, 0x5f
        /*0096*/ 	.short	0x0101


	//----- nvinfo : EIATTR_INT_WARP_WIDE_INSTR_OFFSETS
	.align		4
        /*0098*/ 	.byte	0x04, 0x31
        /*009a*/ 	.short	(.L_25 - .L_24)


	//   ....[0]....
.L_24:
        /*009c*/ 	.word	0x00000450


	//   ....[1]....
        /*00a0*/ 	.word	0x000004d0


	//   ....[2]....
        /*00a4*/ 	.word	0x00000540


	//   ....[3]....
        /*00a8*/ 	.word	0x000005d0


	//   ....[4]....
        /*00ac*/ 	.word	0x00000760


	//   ....[5]....
        /*00b0*/ 	.word	0x000007e0


	//   ....[6]....
        /*00b4*/ 	.word	0x00000830


	//   ....[7]....
        /*00b8*/ 	.word	0x000008c0


	//   ....[8]....
        /*00bc*/ 	.word	0x00000ac0


	//   ....[9]....
        /*00c0*/ 	.word	0x00000b40


	//   ....[10]....
        /*00c4*/ 	.word	0x00000b90


	//   ....[11]....
        /*00c8*/ 	.word	0x00000c20


	//   ....[12]....
        /*00cc*/ 	.word	0x00000e20


	//   ....[13]....
        /*00d0*/ 	.word	0x00000ea0


	//   ....[14]....
        /*00d4*/ 	.word	0x00000ef0


	//   ....[15]....
        /*00d8*/ 	.word	0x00000f80


	//   ....[16]....
        /*00dc*/ 	.word	0x00001240


	//   ....[17]....
        /*00e0*/ 	.word	0x000012c0


	//   ....[18]....
        /*00e4*/ 	.word	0x00001310


	//   ....[19]....
        /*00e8*/ 	.word	0x000013a0


	//   ....[20]....
        /*00ec*/ 	.word	0x000014a0


	//   ....[21]....
        /*00f0*/ 	.word	0x000014f0


	//   ....[22]....
        /*00f4*/ 	.word	0x00001530


	//   ....[23]....
        /*00f8*/ 	.word	0x00001560


	//   ....[24]....
        /*00fc*/ 	.word	0x00001580


	//   ....[25]....
        /*0100*/ 	.word	0x000015a0


	//   ....[26]....
        /*0104*/ 	.word	0x000015d0


	//   ....[27]....
        /*0108*/ 	.word	0x000015e0


	//   ....[28]....
        /*010c*/ 	.word	0x00002dd0


	//   ....[29]....
        /*0110*/ 	.word	0x00002e70


	//   ....[30]....
        /*0114*/ 	.word	0x00002eb0


	//   ....[31]....
        /*0118*/ 	.word	0x00002ee0


	//   ....[32]....
        /*011c*/ 	.word	0x00002f00


	//   ....[33]....
        /*0120*/ 	.word	0x00002f20


	//   ....[34]....
        /*0124*/ 	.word	0x00002f50


	//   ....[35]....
        /*0128*/ 	.word	0x00002f60


	//----- nvinfo : EIATTR_VRC_CTA_INIT_COUNT
	.align		4
.L_25:
        /*012c*/ 	.byte	0x02, 0x4a
	.zero		1
	.zero		1


	//----- nvinfo : EIATTR_EXIT_INSTR_OFFSETS
	.align		4
        /*0130*/ 	.byte	0x04, 0x1c
        /*0132*/ 	.short	(.L_27 - .L_26)


	//   ....[0]....
.L_26:
        /*0134*/ 	.word	0x00002f80


	//   ....[1]....
        /*0138*/ 	.word	0x00003700


	//   ....[2]....
        /*013c*/ 	.word	0x000037f0


	//----- nvinfo : EIATTR_CRS_STACK_SIZE
	.align		4
.L_27:
        /*0140*/ 	.byte	0x04, 0x1e
        /*0142*/ 	.short	(.L_29 - .L_28)
.L_28:
        /*0144*/ 	.word	0x00000000


	//----- nvinfo : EIATTR_CBANK_PARAM_SIZE
	.align		4
.L_29:
        /*0148*/ 	.byte	0x03, 0x19
        /*014a*/ 	.short	0x0040


	//----- nvinfo : EIATTR_PARAM_CBANK
	.align		4
        /*014c*/ 	.byte	0x04, 0x0a
        /*014e*/ 	.short	(.L_31 - .L_30)
	.align		4
.L_30:
        /*0150*/ 	.word	index@(.nv.constant0._Z6kerneliPiS_S_S_iP4int4S_)
        /*0154*/ 	.short	0x0380
        /*0156*/ 	.short	0x0040


	//----- nvinfo : EIATTR_SW_WAR
	.align		4
.L_31:
        /*0158*/ 	.byte	0x04, 0x36
        /*015a*/ 	.short	(.L_33 - .L_32)
.L_32:
        /*015c*/ 	.word	0x00000008
.L_33:


//--------------------- .nv.callgraph             --------------------------
	.section	.nv.callgraph,"",@"SHT_CUDA_CALLGRAPH"
	.align	4
	.sectionentsize	8
	.align		4
        /*0000*/ 	.word	0x00000000
	.align		4
        /*0004*/ 	.word	0xffffffff
	.align		4
        /*0008*/ 	.word	0x00000000
	.align		4
        /*000c*/ 	.word	0xfffffffe
	.align		4
        /*0010*/ 	.word	0x00000000
	.align		4
        /*0014*/ 	.word	0xfffffffd
	.align		4
        /*0018*/ 	.word	0x00000000
	.align		4
        /*001c*/ 	.word	0xfffffffc


//--------------------- .text._Z6kerneliPiS_S_S_iP4int4S_ --------------------------
	.section	.text._Z6kerneliPiS_S_S_iP4int4S_,"ax",@progbits
	.align	128
        .global         _Z6kerneliPiS_S_S_iP4int4S_
        .type           _Z6kerneliPiS_S_S_iP4int4S_,@function
        .size           _Z6kerneliPiS_S_S_iP4int4S_,(.L_x_73 - _Z6kerneliPiS_S_S_iP4int4S_)
        .other          _Z6kerneliPiS_S_S_iP4int4S_,@"STO_CUDA_ENTRY STV_DEFAULT"
_Z6kerneliPiS_S_S_iP4int4S_:
.text._Z6kerneliPiS_S_S_iP4int4S_:
[----:B------:R-:W0:Y:S01]  /*0000*/  LDC R1, c[0x0][0x37c] ;  /* 0x0000df00ff017b82 */ /* 0x000e220000000800 */
[----:B------:R-:W1:Y:S07]  /*0010*/  S2R R5, SR_TID.X ;  /* 0x0000000000057919 */ /* 0x000e6e0000002100 */
[----:B------:R-:W2:Y:S01]  /*0020*/  S2UR UR4, SR_CTAID.X ;  /* 0x00000000000479c3 */ /* 0x000ea20000002500 */
[----:B------:R-:W3:Y:S01]  /*0030*/  LDCU UR5, c[0x0][0x3a8] ;  /* 0x00007500ff0577ac */ /* 0x000ee20008000800 */
[----:B------:R-:W-:Y:S01]  /*0040*/  BSSY.RECONVERGENT B1, `(.L_x_0) ;  /* 0x0000144000017945 */ /* 0x000fe20003800200 */
[----:B0-----:R-:W-:Y:S01]  /*0050*/  VIADD R1, R1, 0xffffff00 ;  /* 0xffffff0001017836 */ /* 0x001fe20000000000 */
[----:B------:R-:W0:Y:S01]  /*0060*/  LDCU.64 UR8, c[0x0][0x358] ;  /* 0x00006b00ff0877ac */ /* 0x000e220008000a00 */
[----:B------:R-:W-:-:S03]  /*0070*/  IMAD.MOV.U32 R24, RZ, RZ, RZ ;  /* 0x000000ffff187224 */ /* 0x000fc600078e00ff */
[----:B------:R-:W2:Y:S01]  /*0080*/  LDC R0, c[0x0][0x360] ;  /* 0x0000d800ff007b82 */ /* 0x000ea20000000800 */
[----:B-1----:R-:W-:Y:S01]  /*0090*/  ISETP.NE.AND P0, PT, R5, RZ, PT ;  /* 0x000000ff0500720c */ /* 0x002fe20003f05270 */
[----:B--2---:R-:W-:-:S12]  /*00a0*/  IMAD R7, R0, UR4, R5 ;  /* 0x0000000400077c24 */ /* 0x004fd8000f8e0205 */
[----:B------:R-:W1:Y:S01]  /*00b0*/  @!P0 S2R R3, SR_CgaCtaId ;  /* 0x0000000000038919 */ /* 0x000e620000008800 */
[----:B------:R-:W-:-:S04]  /*00c0*/  @!P0 MOV R2, 0x400 ;  /* 0x0000040000028802 */ /* 0x000fc80000000f00 */
[----:B-1----:R-:W-:-:S05]  /*00d0*/  @!P0 LEA R2, R3, R2, 0x18 ;  /* 0x0000000203028211 */ /* 0x002fca00078ec0ff */
[----:B------:R1:W-:Y:S01]  /*00e0*/  @!P0 STS [R2], RZ ;  /* 0x000000ff02008388 */ /* 0x0003e20000000800 */
[----:B------:R-:W-:Y:S01]  /*00f0*/  BAR.SYNC.DEFER_BLOCKING 0x0 ;  /* 0x0000000000007b1d */ /* 0x000fe20000010000 */
[----:B---3--:R-:W-:-:S13]  /*0100*/  ISETP.GE.AND P0, PT, R7, UR5, PT ;  /* 0x0000000507007c0c */ /* 0x008fda000bf06270 */
[----:B01----:R-:W-:Y:S05]  /*0110*/  @P0 BRA `(.L_x_1) ;  /* 0x0000001000d80947 */ /* 0x003fea0003800000 */
[----:B------:R-:W0:Y:S02]  /*0120*/  LDC.64 R2, c[0x0][0x398] ;  /* 0x0000e600ff027b82 */ /* 0x000e240000000a00 */
[----:B0-----:R-:W-:-:S06]  /*0130*/  IMAD.WIDE R2, R7, 0x4, R2 ;  /* 0x0000000407027825 */ /* 0x001fcc00078e0202 */
[----:B------:R-:W0:Y:S01]  /*0140*/  LDC.64 R6, c[0x0][0x388] ;  /* 0x0000e200ff067b82 */ /* 0x000e220000000a00 */
[----:B------:R-:W0:Y:S02]  /*0150*/  LDG.E R3, desc[UR8][R2.64] ;  /* 0x0000000802037981 */ /* 0x000e24000c1e1900 */
[----:B0-----:R-:W-:-:S05]  /*0160*/  IMAD.WIDE R6, R3, 0x4, R6 ;  /* 0x0000000403067825 */ /* 0x001fca00078e0206 */
[----:B------:R-:W2:Y:S04]  /*0170*/  LDG.E R13, desc[UR8][R6.64] ;  /* 0x00000008060d7981 */ /* 0x000ea8000c1e1900 */
[----:B------:R-:W2:Y:S02]  /*0180*/  LDG.E R4, desc[UR8][R6.64+0x4] ;  /* 0x0000040806047981 */ /* 0x000ea4000c1e1900 */
[----:B--2---:R-:W-:-:S13]  /*0190*/  ISETP.GE.AND P0, PT, R13, R4, PT ;  /* 0x000000040d00720c */ /* 0x004fda0003f06270 */
[----:B------:R-:W-:Y:S05]  /*01a0*/  @P0 BRA `(.L_x_1) ;  /* 0x0000001000b40947 */ /* 0x000fea0003800000 */
[----:B------:R-:W-:Y:S01]  /*01b0*/  IMAD.IADD R2, R13, 0x1, -R4 ;  /* 0x000000010d027824 */ /* 0x000fe200078e0a04 */
[----:B------:R-:W-:Y:S01]  /*01c0*/  BSSY.RECONVERGENT B0, `(.L_x_2) ;  /* 0x00000ea000007945 */ /* 0x000fe20003800200 */
[----:B------:R-:W-:Y:S02]  /*01d0*/  IMAD.IADD R12, R4, 0x1, -R13 ;  /* 0x00000001040c7824 */ /* 0x000fe400078e0a0d */
[----:B------:R-:W-:Y:S01]  /*01e0*/  HFMA2 R24, -RZ, RZ, 0, 0 ;  /* 0x00000000ff187431 */ /* 0x000fe200000001ff */
[----:B------:R-:W-:Y:S02]  /*01f0*/  ISETP.GT.U32.AND P0, PT, R2, -0x4, PT ;  /* 0xfffffffc0200780c */ /* 0x000fe40003f04070 */
[----:B------:R-:W-:-:S11]  /*0200*/  LOP3.LUT R4, R12, 0x3, RZ, 0xc0, !PT ;  /* 0x000000030c047812 */ /* 0x000fd600078ec0ff */
[----:B------:R-:W-:Y:S05]  /*0210*/  @P0 BRA `(.L_x_3) ;  /* 0x0000000c00900947 */ /* 0x000fea0003800000 */
[----:B------:R-:W0:Y:S01]  /*0220*/  LDC.64 R8, c[0x0][0x390] ;  /* 0x0000e400ff087b82 */ /* 0x000e220000000a00 */
[----:B------:R-:W-:Y:S01]  /*0230*/  LOP3.LUT R12, R12, 0xfffffffc, RZ, 0xc0, !PT ;  /* 0xfffffffc0c0c7812 */ /* 0x000fe200078ec0ff */
[----:B------:R-:W-:-:S04]  /*0240*/  IMAD.MOV.U32 R24, RZ, RZ, RZ ;  /* 0x000000ffff187224 */ /* 0x000fc800078e00ff */
[----:B------:R-:W-:Y:S02]  /*0250*/  IMAD.MOV R12, RZ, RZ, -R12 ;  /* 0x000000ffff0c7224 */ /* 0x000fe400078e0a0c */
[----:B------:R-:W1:Y:S08]  /*0260*/  LDC.64 R2, c[0x0][0x3b0] ;  /* 0x0000ec00ff027b82 */ /* 0x000e700000000a00 */
[----:B------:R-:W2:Y:S01]  /*0270*/  LDC.64 R6, c[0x0][0x3a0] ;  /* 0x0000e800ff067b82 */ /* 0x000ea20000000a00 */
[----:B0-----:R-:W-:-:S05]  /*0280*/  IADD3 R8, P0, PT, R8, 0x8, RZ ;  /* 0x0000000808087810 */ /* 0x001fca0007f1e0ff */
[----:B------:R-:W-:-:S08]  /*0290*/  IMAD.X R9, RZ, RZ, R9, P0 ;  /* 0x000000ffff097224 */ /* 0x000fd000000e0609 */
.L_x_22:
[----:B0-23--:R-:W-:-:S05]  /*02a0*/  IMAD.WIDE R10, R13, 0x4, R8 ;  /* 0x000000040d0a7825 */ /* 0x00dfca00078e0208 */
[----:B------:R-:W2:Y:S02]  /*02b0*/  LDG.E R15, desc[UR8][R10.64+-0x8] ;  /* 0xfffff8080a0f7981 */ /* 0x000ea4000c1e1900 */
[----:B--2---:R-:W-:-:S05]  /*02c0*/  IMAD.WIDE R16, R15, 0x4, R6 ;  /* 0x000000040f107825 */ /* 0x004fca00078e0206 */
[----:B------:R-:W2:Y:S01]  /*02d0*/  LDG.E R14, desc[UR8][R16.64] ;  /* 0x00000008100e7981 */ /* 0x000ea2000c1e1900 */
[----:B------:R-:W-:Y:S01]  /*02e0*/  VIADD R12, R12, 0x4 ;  /* 0x000000040c0c7836 */ /* 0x000fe20000000000 */
[----:B------:R-:W-:Y:S04]  /*02f0*/  BSSY.RECONVERGENT B2, `(.L_x_4) ;  /* 0x0000032000027945 */ /* 0x000fe80003800200 */
[----:B------:R-:W-:Y:S02]  /*0300*/  ISETP.NE.AND P0, PT, R12, RZ, PT ;  /* 0x000000ff0c00720c */ /* 0x000fe40003f05270 */
[----:B--2---:R-:W-:-:S13]  /*0310*/  ISETP.NE.AND P1, PT, R14, RZ, PT ;  /* 0x000000ff0e00720c */ /* 0x004fda0003f25270 */
[----:B------:R-:W-:Y:S05]  /*0320*/  @P1 BRA `(.L_x_5) ;  /* 0x0000000000b81947 */ /* 0x000fea0003800000 */
[----:B------:R-:W-:Y:S01]  /*0330*/  MOV R19, 0x1 ;  /* 0x0000000100137802 */ /* 0x000fe20000000f00 */
[----:B------:R-:W-:-:S05]  /*0340*/  IMAD.MOV.U32 R18, RZ, RZ, RZ ;  /* 0x000000ffff127224 */ /* 0x000fca00078e00ff */
[----:B------:R-:W2:Y:S02]  /*0350*/  ATOMG.E.CAS.STRONG.GPU PT, R16, [R16], R18, R19 ;  /* 0x00000012101073a9 */ /* 0x000ea400001ee113 */
[----:B--2---:R-:W-:-:S13]  /*0360*/  ISETP.NE.AND P1, PT, R16, RZ, PT ;  /* 0x000000ff1000720c */ /* 0x004fda0003f25270 */
[----:B------:R-:W-:Y:S05]  /*0370*/  @P1 BRA `(.L_x_5) ;  /* 0x0000000000a41947 */ /* 0x000fea0003800000 */
[----:B------:R-:W-:-:S13]  /*0380*/  ISETP.GT.AND P1, PT, R24, 0x3f, PT ;  /* 0x0000003f1800780c */ /* 0x000fda0003f24270 */
[C---:B------:R-:W-:Y:S02]  /*0390*/  @!P1 IMAD R16, R24.reuse, 0x4, R1 ;  /* 0x0000000418109824 */ /* 0x040fe400078e0201 */
[----:B------:R-:W-:-:S03]  /*03a0*/  @!P1 VIADD R14, R24, 0x1 ;  /* 0x00000001180e9836 */ /* 0x000fc60000000000 */
[----:B------:R0:W-:Y:S01]  /*03b0*/  @!P1 STL [R16], R15 ;  /* 0x0000000f10009387 */ /* 0x0001e20000100800 */
[----:B------:R-:W-:Y:S01]  /*03c0*/  @!P1 IMAD.MOV.U32 R24, RZ, RZ, R14 ;  /* 0x000000ffff189224 */ /* 0x000fe200078e000e */
[----:B------:R-:W-:Y:S06]  /*03d0*/  @!P1 BRA `(.L_x_5) ;  /* 0x00000000008c9947 */ /* 0x000fec0003800000 */
[----:B------:R-:W2:Y:S01]  /*03e0*/  S2UR UR5, SR_CgaCtaId ;  /* 0x00000000000579c3 */ /* 0x000ea20000008800 */
[----:B------:R-:W-:Y:S02]  /*03f0*/  UMOV UR4, 0x400 ;  /* 0x0000040000047882 */ /* 0x000fe40000000000 */
[----:B--2---:R-:W-:-:S09]  /*0400*/  ULEA UR4, UR5, UR4, 0x18 ;  /* 0x0000000405047291 */ /* 0x004fd2000f8ec0ff */
[----:B------:R-:W2:Y:S02]  /*0410*/  LDS R14, [UR4] ;  /* 0x00000004ff0e7984 */ /* 0x000ea40008000800 */
[----:B--2---:R-:W-:-:S13]  /*0420*/  ISETP.GT.AND P1, PT, R14, 0x7f, PT ;  /* 0x0000007f0e00780c */ /* 0x004fda0003f24270 */
[----:B------:R-:W-:Y:S05]  /*0430*/  @P1 BRA `(.L_x_6) ;  /* 0x00000000003c1947 */ /* 0x000fea0003800000 */
[----:B------:R-:W2:Y:S01]  /*0440*/  S2R R14, SR_LANEID ;  /* 0x00000000000e7919 */ /* 0x000ea20000000000 */
[----:B------:R-:W-:Y:S02]  /*0450*/  VOTEU.ANY UR5, UPT, PT ;  /* 0x0000000000057886 */ /* 0x000fe400038e0100 */
[----:B------:R-:W2:Y:S01]  /*0460*/  FLO.U32 R17, UR5 ;  /* 0x0000000500117d00 */ /* 0x000ea200080e0000 */
[----:B------:R-:W3:Y:S07]  /*0470*/  S2R R18, SR_LTMASK ;  /* 0x0000000000127919 */ /* 0x000eee0000003900 */
[----:B0-----:R-:W0:Y:S01]  /*0480*/  POPC R16, UR5 ;  /* 0x0000000500107d09 */ /* 0x001e220008000000 */
[----:B--2---:R-:W-:-:S02]  /*0490*/  ISETP.EQ.U32.AND P1, PT, R17, R14, PT ;  /* 0x0000000e1100720c */ /* 0x004fc40003f22070 */
[----:B---3--:R-:W-:-:S05]  /*04a0*/  LOP3.LUT R18, R18, UR5, RZ, 0xc0, !PT ;  /* 0x0000000512127c12 */ /* 0x008fca000f8ec0ff */
[----:B------:R-:W2:Y:S06]  /*04b0*/  POPC R19, R18 ;  /* 0x0000001200137309 */ /* 0x000eac0000000000 */
[----:B0-----:R-:W0:Y:S04]  /*04c0*/  @P1 ATOMS.ADD R16, [UR4], R16 ;  /* 0x00000010ff10198c */ /* 0x001e280008000004 */
[----:B0-----:R-:W2:Y:S02]  /*04d0*/  SHFL.IDX PT, R14, R16, R17, 0x1f ;  /* 0x00001f11100e7589 */ /* 0x001ea400000e0000 */
[----:B--2---:R-:W-:-:S04]  /*04e0*/  IADD3 R14, PT, PT, R14, R19, RZ ;  /* 0x000000130e0e7210 */ /* 0x004fc80007ffe0ff */
[----:B------:R-:W-:-:S13]  /*04f0*/  ISETP.GT.AND P1, PT, R14, 0x7f, PT ;  /* 0x0000007f0e00780c */ /* 0x000fda0003f24270 */
[----:B------:R-:W-:-:S05]  /*0500*/  @!P1 LEA R14, R14, UR4, 0x2 ;  /* 0x000000040e0e9c11 */ /* 0x000fca000f8e10ff */
[----:B------:R2:W-:Y:S01]  /*0510*/  @!P1 STS [R14+0x4], R15 ;  /* 0x0000040f0e009388 */ /* 0x0005e20000000800 */
[----:B------:R-:W-:Y:S05]  /*0520*/  @!P1 BRA `(.L_x_5) ;  /* 0x0000000000389947 */ /* 0x000fea0003800000 */
.L_x_6:
[----:B------:R-:W3:Y:S01]  /*0530*/  S2R R19, SR_LANEID ;  /* 0x0000000000137919 */ /* 0x000ee20000000000 */
[----:B------:R-:W-:Y:S01]  /*0540*/  VOTEU.ANY UR4, UPT, PT ;  /* 0x0000000000047886 */ /* 0x000fe200038e0100 */
[----:B0-----:R-:W0:Y:S01]  /*0550*/  LDC.64 R16, c[0x0][0x3b8] ;  /* 0x0000ee00ff107b82 */ /* 0x001e220000000a00 */
[----:B--2---:R-:W3:Y:S08]  /*0560*/  FLO.U32 R14, UR4 ;  /* 0x00000004000e7d00 */ /* 0x004ef000080e0000 */
[----:B------:R-:W0:Y:S01]  /*0570*/  POPC R21, UR4 ;  /* 0x0000000400157d09 */ /* 0x000e220008000000 */
[----:B---3--:R-:W-:-:S13]  /*0580*/  ISETP.EQ.U32.AND P1, PT, R14, R19, PT ;  /* 0x000000130e00720c */ /* 0x008fda0003f22070 */
[----:B0-----:R-:W2:Y:S01]  /*0590*/  @P1 ATOMG.E.ADD.STRONG.GPU PT, R17, desc[UR8][R16.64], R21 ;  /* 0x80000015101119a8 */ /* 0x001ea200081ef108 */
[----:B------:R-:W0:Y:S02]  /*05a0*/  S2R R20, SR_LTMASK ;  /* 0x0000000000147919 */ /* 0x000e240000003900 */
[----:B0-----:R-:W-:-:S06]  /*05b0*/  LOP3.LUT R20, R20, UR4, RZ, 0xc0, !PT ;  /* 0x0000000414147c12 */ /* 0x001fcc000f8ec0ff */
[----:B------:R-:W0:Y:S01]  /*05c0*/  POPC R20, R20 ;  /* 0x0000001400147309 */ /* 0x000e220000000000 */
[----:B--2---:R-:W0:Y:S02]  /*05d0*/  SHFL.IDX PT, R19, R17, R14, 0x1f ;  /* 0x00001f0e11137589 */ /* 0x004e2400000e0000 */
[----:B0-----:R-:W-:-:S04]  /*05e0*/  IMAD.IADD R19, R19, 0x1, R20 ;  /* 0x0000000113137824 */ /* 0x001fc800078e0214 */
[----:B-1----:R-:W-:-:S05]  /*05f0*/  IMAD.WIDE R18, R19, 0x4, R2 ;  /* 0x0000000413127825 */ /* 0x002fca00078e0202 */
[----:B------:R3:W-:Y:S02]  /*0600*/  STG.E desc[UR8][R18.64], R15 ;  /* 0x0000000f12007986 */ /* 0x0007e4000c101908 */
.L_x_5:
[----:B------:R-:W-:Y:S05]  /*0610*/  BSYNC.RECONVERGENT B2 ;  /* 0x0000000000027941 */ /* 0x000fea0003800200 */
.L_x_4:
[----:B0-23--:R-:W2:Y:S02]  /*0620*/  LDG.E R15, desc[UR8][R10.64+-0x4] ;  /* 0xfffffc080a0f7981 */ /* 0x00dea4000c1e1900 */
[----:B--2---:R-:W-:-:S05]  /*0630*/  IMAD.WIDE R16, R15, 0x4, R6 ;  /* 0x000000040f107825 */ /* 0x004fca00078e0206 */
[----:B------:R-:W2:Y:S01]  /*0640*/  LDG.E R14, desc[UR8][R16.64] ;  /* 0x00000008100e7981 */ /* 0x000ea2000c1e1900 */
[----:B------:R-:W-:Y:S01]  /*0650*/  BSSY.RECONVERGENT B2, `(.L_x_7) ;  /* 0x0000032000027945 */ /* 0x000fe20003800200 */
[----:B--2---:R-:W-:-:S13]  /*0660*/  ISETP.NE.AND P1, PT, R14, RZ, PT ;  /* 0x000000ff0e00720c */ /* 0x004fda0003f25270 */
[----:B------:R-:W-:Y:S05]  /*0670*/  @P1 BRA `(.L_x_8) ;  /* 0x0000000000bc1947 */ /* 0x000fea0003800000 */
[----:B------:R-:W-:Y:S02]  /*0680*/  IMAD.MOV.U32 R19, RZ, RZ, 0x1 ;  /* 0x00000001ff137424 */ /* 0x000fe400078e00ff */
[----:B------:R-:W-:-:S05]  /*0690*/  IMAD.MOV.U32 R18, RZ, RZ, RZ ;  /* 0x000000ffff127224 */ /* 0x000fca00078e00ff */
[----:B------:R-:W2:Y:S02]  /*06a0*/  ATOMG.E.CAS.STRONG.GPU PT, R16, [R16], R18, R19 ;  /* 0x00000012101073a9 */ /* 0x000ea400001ee113 */
[----:B--2---:R-:W-:-:S13]  /*06b0*/  ISETP.NE.AND P1, PT, R16, RZ, PT ;  /* 0x000000ff1000720c */ /* 0x004fda0003f25270 */
[----:B------:R-:W-:Y:S05]  /*06c0*/  @P1 BRA `(.L_x_8) ;  /* 0x0000000000a81947 */ /* 0x000fea0003800000 */
[----:B------:R-:W-:-:S13]  /*06d0*/  ISETP.GE.AND P1, PT, R24, 0x40, PT ;  /* 0x000000401800780c */ /* 0x000fda0003f26270 */
[----:B------:R-:W-:Y:S05]  /*06e0*/  @!P1 BRA `(.L_x_9) ;  /* 0x0000000000949947 */ /* 0x000fea0003800000 */
[----:B------:R-:W0:Y:S01]  /*06f0*/  S2R R17, SR_CgaCtaId ;  /* 0x0000000000117919 */ /* 0x000e220000008800 */
[----:B------:R-:W-:-:S04]  /*0700*/  MOV R14, 0x400 ;  /* 0x00000400000e7802 */ /* 0x000fc80000000f00 */
[----:B0-----:R-:W-:-:S05]  /*0710*/  LEA R21, R17, R14, 0x18 ;  /* 0x0000000e11157211 */ /* 0x001fca00078ec0ff */
[----:B------:R-:W0:Y:S02]  /*0720*/  LDS R14, [R21] ;  /* 0x00000000150e7984 */ /* 0x000e240000000800 */
[----:B0-----:R-:W-:-:S13]  /*0730*/  ISETP.GT.AND P1, PT, R14, 0x7f, PT ;  /* 0x0000007f0e00780c */ /* 0x001fda0003f24270 */
[----:B------:R-:W-:Y:S05]  /*0740*/  @P1 BRA `(.L_x_10) ;  /* 0x0000000000341947 */ /* 0x000fea0003800000 */
[----:B------:R-:W0:Y:S01]  /*0750*/  S2R R14, SR_LANEID ;  /* 0x00000000000e7919 */ /* 0x000e220000000000 */
[----:B------:R-:W-:Y:S02]  /*0760*/  VOTEU.ANY UR4, UPT, PT ;  /* 0x0000000000047886 */ /* 0x000fe400038e0100 */
[----:B------:R-:W0:Y:S01]  /*0770*/  FLO.U32 R17, UR4 ;  /* 0x0000000400117d00 */ /* 0x000e2200080e0000 */
[----:B------:R-:W2:Y:S07]  /*0780*/  S2R R18, SR_LTMASK ;  /* 0x0000000000127919 */ /* 0x000eae0000003900 */
[----:B------:R-:W3:Y:S01]  /*0790*/  POPC R16, UR4 ;  /* 0x0000000400107d09 */ /* 0x000ee20008000000 */
[----:B0-----:R-:W-:-:S02]  /*07a0*/  ISETP.EQ.U32.AND P1, PT, R17, R14, PT ;  /* 0x0000000e1100720c */ /* 0x001fc40003f22070 */
[----:B--2---:R-:W-:-:S05]  /*07b0*/  LOP3.LUT R18, R18, UR4, RZ, 0xc0, !PT ;  /* 0x0000000412127c12 */ /* 0x004fca000f8ec0ff */
[----:B------:R-:W0:Y:S06]  /*07c0*/  POPC R19, R18 ;  /* 0x0000001200137309 */ /* 0x000e2c0000000000 */
[----:B---3--:R-:W2:Y:S04]  /*07d0*/  @P1 ATOMS.ADD R16, [R21], R16 ;  /* 0x000000101510138c */ /* 0x008ea80000000000 */
[----:B--2---:R-:W0:Y:S02]  /*07e0*/  SHFL.IDX PT, R14, R16, R17, 0x1f ;  /* 0x00001f11100e7589 */ /* 0x004e2400000e0000 */
[----:B0-----:R-:W-:-:S05]  /*07f0*/  IMAD.IADD R14, R14, 0x1, R19 ;  /* 0x000000010e0e7824 */ /* 0x001fca00078e0213 */
[----:B------:R-:W-:-:S13]  /*0800*/  ISETP.GE.AND P1, PT, R14, 0x80, PT ;  /* 0x000000800e00780c */ /* 0x000fda0003f26270 */
[----:B------:R-:W-:Y:S05]  /*0810*/  @!P1 BRA `(.L_x_11) ;  /* 0x00000000003c9947 */ /* 0x000fea0003800000 */
.L_x_10:
[----:B------:R-:W0:Y:S01]  /*0820*/  S2R R19, SR_LANEID ;  /* 0x0000000000137919 */ /* 0x000e220000000000 */
[----:B------:R-:W-:Y:S01]  /*0830*/  VOTEU.ANY UR4, UPT, PT ;  /* 0x0000000000047886 */ /* 0x000fe200038e0100 */
[----:B------:R-:W2:Y:S01]  /*0840*/  LDC.64 R16, c[0x0][0x3b8] ;  /* 0x0000ee00ff107b82 */ /* 0x000ea20000000a00 */
[----:B------:R-:W0:Y:S08]  /*0850*/  FLO.U32 R14, UR4 ;  /* 0x00000004000e7d00 */ /* 0x000e3000080e0000 */
[----:B------:R-:W2:Y:S01]  /*0860*/  POPC R21, UR4 ;  /* 0x0000000400157d09 */ /* 0x000ea20008000000 */
[----:B0-----:R-:W-:-:S13]  /*0870*/  ISETP.EQ.U32.AND P1, PT, R14, R19, PT ;  /* 0x000000130e00720c */ /* 0x001fda0003f22070 */
[----:B--2---:R-:W2:Y:S01]  /*0880*/  @P1 ATOMG.E.ADD.STRONG.GPU PT, R17, desc[UR8][R16.64], R21 ;  /* 0x80000015101119a8 */ /* 0x004ea200081ef108 */
[----:B------:R-:W0:Y:S02]  /*0890*/  S2R R20, SR_LTMASK ;  /* 0x0000000000147919 */ /* 0x000e240000003900 */
[----:B0-----:R-:W-:-:S06]  /*08a0*/  LOP3.LUT R20, R20, UR4, RZ, 0xc0, !PT ;  /* 0x0000000414147c12 */ /* 0x001fcc000f8ec0ff */
[----:B------:R-:W0:Y:S01]  /*08b0*/  POPC R20, R20 ;  /* 0x0000001400147309 */ /* 0x000e220000000000 */
[----:B--2---:R-:W0:Y:S02]  /*08c0*/  SHFL.IDX PT, R19, R17, R14, 0x1f ;  /* 0x00001f0e11137589 */ /* 0x004e2400000e0000 */
[----:B0-----:R-:W-:-:S05]  /*08d0*/  IADD3 R19, PT, PT, R19, R20, RZ ;  /* 0x0000001413137210 */ /* 0x001fca0007ffe0ff */
[----:B-1----:R-:W-:-:S05]  /*08e0*/  IMAD.WIDE R18, R19, 0x4, R2 ;  /* 0x0000000413127825 */ /* 0x002fca00078e0202 */
[----:B------:R2:W-:Y:S01]  /*08f0*/  STG.E desc[UR8][R18.64], R15 ;  /* 0x0000000f12007986 */ /* 0x0005e2000c101908 */
[----:B------:R-:W-:Y:S05]  /*0900*/  BRA `(.L_x_8) ;  /* 0x0000000000187947 */ /* 0x000fea0003800000 */
.L_x_11:
[----:B------:R-:W-:-:S05]  /*0910*/  IMAD R14, R14, 0x4, R21 ;  /* 0x000000040e0e7824 */ /* 0x000fca00078e0215 */
[----:B------:R3:W-:Y:S01]  /*0920*/  STS [R14+0x4], R15 ;  /* 0x0000040f0e007388 */ /* 0x0007e20000000800 */
[----:B------:R-:W-:Y:S05]  /*0930*/  BRA `(.L_x_8) ;  /* 0x00000000000c7947 */ /* 0x000fea0003800000 */
.L_x_9:
[C---:B------:R-:W-:Y:S02]  /*0940*/  IMAD R14, R24.reuse, 0x4, R1 ;  /* 0x00000004180e7824 */ /* 0x040fe400078e0201 */
[----:B------:R-:W-:-:S03]  /*0950*/  VIADD R24, R24, 0x1 ;  /* 0x0000000118187836 */ /* 0x000fc60000000000 */
[----:B------:R0:W-:Y:S04]  /*0960*/  STL [R14], R15 ;  /* 0x0000000f0e007387 */ /* 0x0001e80000100800 */
.L_x_8:
[----:B------:R-:W-:Y:S05]  /*0970*/  BSYNC.RECONVERGENT B2 ;  /* 0x0000000000027941 */ /* 0x000fea0003800200 */
.L_x_7:
[----:B0-23--:R-:W2:Y:S02]  /*0980*/  LDG.E R15, desc[UR8][R10.64] ;  /* 0x000000080a0f7981 */ /* 0x00dea4000c1e1900 */
[----:B--2---:R-:W-:-:S05]  /*0990*/  IMAD.WIDE R16, R15, 0x4, R6 ;  /* 0x000000040f107825 */ /* 0x004fca00078e0206 */
[----:B------:R-:W2:Y:S01]  /*09a0*/  LDG.E R14, desc[UR8][R16.64] ;  /* 0x00000008100e7981 */ /* 0x000ea2000c1e1900 */
[----:B------:R-:W-:Y:S01]  /*09b0*/  BSSY.RECONVERGENT B2, `(.L_x_12) ;  /* 0x0000032000027945 */ /* 0x000fe20003800200 */
[----:B--2---:R-:W-:-:S13]  /*09c0*/  ISETP.NE.AND P1, PT, R14, RZ, PT ;  /* 0x000000ff0e00720c */ /* 0x004fda0003f25270 */
[----:B------:R-:W-:Y:S05]  /*09d0*/  @P1 BRA `(.L_x_13) ;  /* 0x0000000000bc1947 */ /* 0x000fea0003800000 */
[----:B------:R-:W-:Y:S02]  /*09e0*/  HFMA2 R18, -RZ, RZ, 0, 0 ;  /* 0x00000000ff127431 */ /* 0x000fe400000001ff */
[----:B------:R-:W-:-:S05]  /*09f0*/  IMAD.MOV.U32 R19, RZ, RZ, 0x1 ;  /* 0x00000001ff137424 */ /* 0x000fca00078e00ff */
        /* <DEDUP_REMOVED lines=24> */
.L_x_15:
        /* <DEDUP_REMOVED lines=11> */
[----:B0-----:R-:W-:-:S04]  /*0c30*/  IMAD.IADD R19, R19, 0x1, R20 ;  /* 0x0000000113137824 */ /* 0x001fc800078e0214 */
[----:B-1----:R-:W-:-:S05]  /*0c40*/  IMAD.WIDE R18, R19, 0x4, R2 ;  /* 0x0000000413127825 */ /* 0x002fca00078e0202 */
[----:B------:R3:W-:Y:S01]  /*0c50*/  STG.E desc[UR8][R18.64], R15 ;  /* 0x0000000f12007986 */ /* 0x0007e2000c101908 */
[----:B------:R-:W-:Y:S05]  /*0c60*/  BRA `(.L_x_13) ;  /* 0x0000000000187947 */ /* 0x000fea0003800000 */
.L_x_16:
[----:B------:R-:W-:-:S05]  /*0c70*/  IMAD R14, R14, 0x4, R21 ;  /* 0x000000040e0e7824 */ /* 0x000fca00078e0215 */
[----:B------:R2:W-:Y:S01]  /*0c80*/  STS [R14+0x4], R15 ;  /* 0x0000040f0e007388 */ /* 0x0005e20000000800 */
[----:B------:R-:W-:Y:S05]  /*0c90*/  BRA `(.L_x_13) ;  /* 0x00000000000c7947 */ /* 0x000fea0003800000 */
.L_x_14:
[C---:B------:R-:W-:Y:S01]  /*0ca0*/  IMAD R14, R24.reuse, 0x4, R1 ;  /* 0x00000004180e7824 */ /* 0x040fe200078e0201 */
[----:B------:R-:W-:-:S04]  /*0cb0*/  IADD3 R24, PT, PT, R24, 0x1, RZ ;  /* 0x0000000118187810 */ /* 0x000fc80007ffe0ff */
[----:B------:R0:W-:Y:S03]  /*0cc0*/  STL [R14], R15 ;  /* 0x0000000f0e007387 */ /* 0x0001e60000100800 */
.L_x_13:
[----:B------:R-:W-:Y:S05]  /*0cd0*/  BSYNC.RECONVERGENT B2 ;  /* 0x0000000000027941 */ /* 0x000fea0003800200 */
.L_x_12:
[----:B------:R-:W0:Y:S02]  /*0ce0*/  LDG.E R11, desc[UR8][R10.64+0x4] ;  /* 0x000004080a0b7981 */ /* 0x000e24000c1e1900 */
[----:B0-23--:R-:W-:-:S05]  /*0cf0*/  IMAD.WIDE R14, R11, 0x4, R6 ;  /* 0x000000040b0e7825 */ /* 0x00dfca00078e0206 */
        /* <DEDUP_REMOVED lines=30> */
.L_x_20:
        /* <DEDUP_REMOVED lines=15> */
.L_x_21:
[----:B------:R-:W-:-:S05]  /*0fd0*/  LEA R10, R10, R19, 0x2 ;  /* 0x000000130a0a7211 */ /* 0x000fca00078e10ff */
[----:B------:R2:W-:Y:S01]  /*0fe0*/  STS [R10+0x4], R11 ;  /* 0x0000040b0a007388 */ /* 0x0005e20000000800 */
[----:B------:R-:W-:Y:S05]  /*0ff0*/  BRA `(.L_x_18) ;  /* 0x00000000000c7947 */ /* 0x000fea0003800000 */
.L_x_19:
[C---:B------:R-:W-:Y:S02]  /*1000*/  IMAD R10, R24.reuse, 0x4, R1 ;  /* 0x00000004180a7824 */ /* 0x040fe400078e0201 */
[----:B------:R-:W-:-:S03]  /*1010*/  VIADD R24, R24, 0x1 ;  /* 0x0000000118187836 */ /* 0x000fc60000000000 */
[----:B------:R3:W-:Y:S04]  /*1020*/  STL [R10], R11 ;  /* 0x0000000b0a007387 */ /* 0x0007e80000100800 */
.L_x_18:
[----:B------:R-:W-:Y:S05]  /*1030*/  BSYNC.RECONVERGENT B2 ;  /* 0x0000000000027941 */ /* 0x000fea0003800200 */
.L_x_17:
[----:B------:R-:W-:Y:S01]  /*1040*/  VIADD R13, R13, 0x4 ;  /* 0x000000040d0d7836 */ /* 0x000fe20000000000 */
[----:B------:R-:W-:Y:S06]  /*1050*/  @P0 BRA `(.L_x_22) ;  /* 0xfffffff000900947 */ /* 0x000fec000383ffff */
.L_x_3:
[----:B------:R-:W-:Y:S05]  /*1060*/  BSYNC.RECONVERGENT B0 ;  /* 0x0000000000007941 */ /* 0x000fea0003800200 */
.L_x_2:
[----:B------:R-:W-:-:S13]  /*1070*/  ISETP.NE.AND P0, PT, R4, RZ, PT ;  /* 0x000000ff0400720c */ /* 0x000fda0003f05270 */
[----:B------:R-:W-:Y:S05]  /*1080*/  @!P0 BRA `(.L_x_1) ;  /* 0x0000000000fc8947 */ /* 0x000fea0003800000 */
[----:B-1----:R-:W1:Y:S01]  /*1090*/  LDC.64 R2, c[0x0][0x3b0] ;  /* 0x0000ec00ff027b82 */ /* 0x002e620000000a00 */
[----:B------:R-:W-:-:S07]  /*10a0*/  IMAD.MOV R4, RZ, RZ, -R4 ;  /* 0x000000ffff047224 */ /* 0x000fce00078e0a04 */
[----:B------:R-:W4:Y:S08]  /*10b0*/  LDC.64 R6, c[0x0][0x3a0] ;  /* 0x0000e800ff067b82 */ /* 0x000f300000000a00 */
[----:B------:R-:W0:Y:S02]  /*10c0*/  LDC.64 R8, c[0x0][0x390] ;  /* 0x0000e400ff087b82 */ /* 0x000e240000000a00 */
.L_x_28:
[----:B0-23--:R-:W-:-:S06]  /*10d0*/  IMAD.WIDE R10, R13, 0x4, R8 ;  /* 0x000000040d0a7825 */ /* 0x00dfcc00078e0208 */
[----:B------:R-:W4:Y:S02]  /*10e0*/  LDG.E R11, desc[UR8][R10.64] ;  /* 0x000000080a0b7981 */ /* 0x000f24000c1e1900 */
[----:B----4-:R-:W-:-:S05]  /*10f0*/  IMAD.WIDE R14, R11, 0x4, R6 ;  /* 0x000000040b0e7825 */ /* 0x010fca00078e0206 */
[----:B------:R-:W2:Y:S01]  /*1100*/  LDG.E R12, desc[UR8][R14.64] ;  /* 0x000000080e0c7981 */ /* 0x000ea2000c1e1900 */
[----:B------:R-:W-:Y:S01]  /*1110*/  IADD3 R4, PT, PT, R4, 0x1, RZ ;  /* 0x0000000104047810 */ /* 0x000fe20007ffe0ff */
[----:B------:R-:W-:Y:S03]  /*1120*/  BSSY.RECONVERGENT B0, `(.L_x_23) ;  /* 0x0000033000007945 */ /* 0x000fe60003800200 */
[----:B------:R-:W-:Y:S02]  /*1130*/  ISETP.NE.AND P0, PT, R4, RZ, PT ;  /* 0x000000ff0400720c */ /* 0x000fe40003f05270 */
        /* <DEDUP_REMOVED lines=28> */
.L_x_26:
        /* <DEDUP_REMOVED lines=15> */
.L_x_27:
[----:B------:R-:W-:-:S05]  /*13f0*/  LEA R10, R10, R19, 0x2 ;  /* 0x000000130a0a7211 */ /* 0x000fca00078e10ff */
[----:B------:R2:W-:Y:S01]  /*1400*/  STS [R10+0x4], R11 ;  /* 0x0000040b0a007388 */ /* 0x0005e20000000800 */
[----:B------:R-:W-:Y:S05]  /*1410*/  BRA `(.L_x_24) ;  /* 0x00000000000c7947 */ /* 0x000fea0003800000 */
.L_x_25:
[C---:B------:R-:W-:Y:S02]  /*1420*/  IMAD R10, R24.reuse, 0x4, R1 ;  /* 0x00000004180a7824 */ /* 0x040fe400078e0201 */
[----:B------:R-:W-:-:S03]  /*1430*/  VIADD R24, R24, 0x1 ;  /* 0x0000000118187836 */ /* 0x000fc60000000000 */
[----:B------:R0:W-:Y:S04]  /*1440*/  STL [R10], R11 ;  /* 0x0000000b0a007387 */ /* 0x0001e80000100800 */
.L_x_24:
[----:B------:R-:W-:Y:S05]  /*1450*/  BSYNC.RECONVERGENT B0 ;  /* 0x0000000000007941 */ /* 0x000fea0003800200 */
.L_x_23:
[----:B------:R-:W-:Y:S01]  /*1460*/  VIADD R13, R13, 0x1 ;  /* 0x000000010d0d7836 */ /* 0x000fe20000000000 */
[----:B------:R-:W-:Y:S06]  /*1470*/  @P0 BRA `(.L_x_28) ;  /* 0xfffffffc00140947 */ /* 0x000fec000383ffff */
.L_x_1:
[----:B------:R-:W-:Y:S05]  /*1480*/  BSYNC.RECONVERGENT B1 ;  /* 0x0000000000017941 */ /* 0x000fea0003800200 */
.L_x_0:
[----:B------:R-:W4:Y:S01]  /*1490*/  LDC.64 R32, c[0x0][0x3b8] ;  /* 0x0000ee00ff207b82 */ /* 0x000f220000000a00 */
[----:B-1----:R-:W-:-:S04]  /*14a0*/  VOTE.ANY R2, PT, PT ;  /* 0x0000000000027806 */ /* 0x002fc800038e0100 */
[----:B------:R-:W-:Y:S02]  /*14b0*/  ISETP.EQ.U32.AND P1, PT, R2, -0x1, PT ;  /* 0xffffffff0200780c */ /* 0x000fe40003f22070 */
[----:B------:R-:W-:-:S11]  /*14c0*/  ISETP.GE.AND P0, PT, R24, 0x1, PT ;  /* 0x000000011800780c */ /* 0x000fd60003f06270 */
[----:B----4-:R1:W5:Y:S01]  /*14d0*/  @!P1 ATOMG.E.ADD.STRONG.GPU PT, R7, desc[UR8][R32.64], R24 ;  /* 0x80000018200799a8 */ /* 0x01036200081ef108 */
[----:B------:R-:W-:Y:S05]  /*14e0*/  @!P1 BRA `(.L_x_29) ;  /* 0x0000000000449947 */ /* 0x000fea0003800000 */
[----:B-----5:R-:W4:Y:S01]  /*14f0*/  SHFL.UP P1, R7, R24, 0x1, RZ ;  /* 0x0420000018077989 */ /* 0x020f2200000200ff */
[----:B------:R-:W-:Y:S01]  /*1500*/  IMAD.MOV.U32 R3, RZ, RZ, R24 ;  /* 0x000000ffff037224 */ /* 0x000fe200078e0018 */
[----:B------:R-:W0:Y:S01]  /*1510*/  S2R R4, SR_LANEID ;  /* 0x0000000000047919 */ /* 0x000e220000000000 */
[----:B----4-:R-:W-:-:S05]  /*1520*/  @P1 IADD3 R3, PT, PT, R24, R7, RZ ;  /* 0x0000000718031210 */ /* 0x010fca0007ffe0ff */
[----:B------:R-:W4:Y:S01]  /*1530*/  SHFL.UP P1, R2, R3, 0x2, RZ ;  /* 0x0440000003027989 */ /* 0x000f2200000200ff */
[----:B0-----:R-:W-:Y:S01]  /*1540*/  ISETP.EQ.U32.AND P2, PT, R4, 0x1f, PT ;  /* 0x0000001f0400780c */ /* 0x001fe20003f42070 */
[----:B----4-:R-:W-:-:S05]  /*1550*/  @P1 IMAD.IADD.U32 R3, R3, 0x1, R2 ;  /* 0x0000000103031824 */ /* 0x010fca00078e0002 */
[----:B------:R-:W0:Y:S02]  /*1560*/  SHFL.UP P1, R2, R3, 0x4, RZ ;  /* 0x0480000003027989 */ /* 0x000e2400000200ff */
[----:B0-----:R-:W-:-:S05]  /*1570*/  @P1 IMAD.IADD.U32 R3, R3, 0x1, R2 ;  /* 0x0000000103031824 */ /* 0x001fca00078e0002 */
[----:B------:R-:W0:Y:S02]  /*1580*/  SHFL.UP P1, R2, R3, 0x8, RZ ;  /* 0x0500000003027989 */ /* 0x000e2400000200ff */
[----:B0-----:R-:W-:-:S05]  /*1590*/  @P1 IMAD.IADD.U32 R3, R3, 0x1, R2 ;  /* 0x0000000103031824 */ /* 0x001fca00078e0002 */
[----:B------:R-:W0:Y:S02]  /*15a0*/  SHFL.UP P1, R2, R3, 0x10, RZ ;  /* 0x0600000003027989 */ /* 0x000e2400000200ff */
[----:B0-----:R-:W-:-:S05]  /*15b0*/  @P1 IMAD.IADD.U32 R3, R3, 0x1, R2 ;  /* 0x0000000103031824 */ /* 0x001fca00078e0002 */
[----:B------:R-:W4:Y:S04]  /*15c0*/  @P2 ATOMG.E.ADD.STRONG.GPU PT, R2, desc[UR8][R32.64], R3 ;  /* 0x80000003200229a8 */ /* 0x000f2800081ef108 */
[----:B------:R-:W-:Y:S04]  /*15d0*/  SHFL.UP P1, R4, R3, 0x1, RZ ;  /* 0x0420000003047989 */ /* 0x000fe800000200ff */
[----:B----4-:R-:W0:Y:S02]  /*15e0*/  SHFL.IDX PT, R7, R2, 0x1f, 0x1f ;  /* 0x03e01f0002077f89 */ /* 0x010e2400000e0000 */
[----:B0-----:R-:W-:-:S07]  /*15f0*/  @P1 IADD3 R7, PT, PT, R7, R4, RZ ;  /* 0x0000000407071210 */ /* 0x001fce0007ffe0ff */
.L_x_29:
[----:B------:R-:W-:Y:S04]  /*1600*/  BSSY.RECONVERGENT B0, `(.L_x_30) ;  /* 0x0000164000007945 */ /* 0x000fe80003800200 */
[----:B------:R-:W-:Y:S05]  /*1610*/  @!P0 BRA `(.L_x_31) ;  /* 0x0000001400888947 */ /* 0x000fea0003800000 */
[----:B-----5:R-:W-:Y:S01]  /*1620*/  LOP3.LUT P0, RZ, R7, 0x3, RZ, 0xc0, !PT ;  /* 0x0000000307ff7812 */ /* 0x020fe2000780c0ff */
[----:B------:R-:W-:-:S12]  /*1630*/  IMAD.MOV.U32 R6, RZ, RZ, RZ ;  /* 0x000000ffff067224 */ /* 0x000fd800078e00ff */
[----:B------:R-:W-:-:S04]  /*1640*/  @P0 SHF.R.S32.HI R2, RZ, 0x1f, R7 ;  /* 0x0000001fff020819 */ /* 0x000fc80000011407 */
[----:B------:R-:W-:-:S04]  /*1650*/  @P0 LEA.HI R2, R2, R7, RZ, 0x2 ;  /* 0x0000000702020211 */ /* 0x000fc800078f10ff */
[----:B------:R-:W-:-:S04]  /*1660*/  @P0 LOP3.LUT R2, R2, 0xfffffffc, RZ, 0xc0, !PT ;  /* 0xfffffffc02020812 */ /* 0x000fc800078ec0ff */
[----:B------:R-:W-:-:S04]  /*1670*/  @P0 IADD3 R6, PT, PT, R2, 0x4, -R7 ;  /* 0x0000000402060810 */ /* 0x000fc80007ffe807 */
[----:B------:R-:W-:-:S13]  /*1680*/  ISETP.GT.U32.AND P0, PT, R6, R24, PT ;  /* 0x000000180600720c */ /* 0x000fda0003f04070 */
[----:B------:R-:W-:Y:S05]  /*1690*/  @!P0 BRA `(.L_x_32) ;  /* 0x0000000000a48947 */ /* 0x000fea0003800000 */
[C---:B------:R-:W-:Y:S01]  /*16a0*/  ISETP.GE.U32.AND P1, PT, R24.reuse, 0x4, PT ;  /* 0x000000041800780c */ /* 0x040fe20003f26070 */
[----:B------:R-:W-:Y:S01]  /*16b0*/  BSSY.RECONVERGENT B1, `(.L_x_33) ;  /* 0x0000017000017945 */ /* 0x000fe20003800200 */
[----:B0-----:R-:W-:Y:S01]  /*16c0*/  LOP3.LUT R16, R24, 0x3, RZ, 0xc0, !PT ;  /* 0x0000000318107812 */ /* 0x001fe200078ec0ff */
[----:B------:R-:W-:-:S03]  /*16d0*/  IMAD.MOV.U32 R4, RZ, RZ, RZ ;  /* 0x000000ffff047224 */ /* 0x000fc600078e00ff */
[----:B------:R-:W-:-:S07]  /*16e0*/  ISETP.NE.AND P0, PT, R16, RZ, PT ;  /* 0x000000ff1000720c */ /* 0x000fce0003f05270 */
[----:B------:R-:W-:Y:S06]  /*16f0*/  @!P1 BRA `(.L_x_34) ;  /* 0x0000000000489947 */ /* 0x000fec0003800000 */
[----:B------:R-:W0:Y:S01]  /*1700*/  LDC.64 R12, c[0x0][0x3b0] ;  /* 0x0000ec00ff0c7b82 */ /* 0x000e220000000a00 */
[----:B------:R-:W-:Y:S01]  /*1710*/  LOP3.LUT R4, R24, 0x7ffffffc, RZ, 0xc0, !PT ;  /* 0x7ffffffc18047812 */ /* 0x000fe200078ec0ff */
[----:B------:R-:W-:Y:S01]  /*1720*/  IMAD.MOV.U32 R2, RZ, RZ, R1 ;  /* 0x000000ffff027224 */ /* 0x000fe200078e0001 */
[----:B------:R-:W-:-:S03]  /*1730*/  MOV R17, R7 ;  /* 0x0000000700117202 */ /* 0x000fc60000000f00 */
[----:B------:R-:W-:Y:S01]  /*1740*/  IMAD.MOV R3, RZ, RZ, -R4 ;  /* 0x000000ffff037224 */ /* 0x000fe200078e0a04 */
[----:B0-----:R-:W-:-:S05]  /*1750*/  IADD3 R12, P1, PT, R12, 0x8, RZ ;  /* 0x000000080c0c7810 */ /* 0x001fca0007f3e0ff */
[----:B------:R-:W-:-:S08]  /*1760*/  IMAD.X R13, RZ, RZ, R13, P1 ;  /* 0x000000ffff0d7224 */ /* 0x000fd000008e060d */
.L_x_35:
[----:B0-23--:R0:W2:Y:S01]  /*1770*/  LDL.128 R8, [R2] ;  /* 0x0000000002087983 */ /* 0x00d0a20000100c00 */
[----:B------:R-:W-:-:S04]  /*1780*/  IMAD.WIDE R14, R17, 0x4, R12 ;  /* 0x00000004110e7825 */ /* 0x000fc800078e020c */
[----:B------:R-:W-:Y:S02]  /*1790*/  VIADD R3, R3, 0x4 ;  /* 0x0000000403037836 */ /* 0x000fe40000000000 */
[----:B------:R-:W-:Y:S02]  /*17a0*/  VIADD R17, R17, 0x4 ;  /* 0x0000000411117836 */ /* 0x000fe40000000000 */
[----:B0-----:R-:W-:Y:S01]  /*17b0*/  VIADD R2, R2, 0x10 ;  /* 0x0000001002027836 */ /* 0x001fe20000000000 */
[----:B------:R-:W-:Y:S01]  /*17c0*/  ISETP.NE.AND P1, PT, R3, RZ, PT ;  /* 0x000000ff0300720c */ /* 0x000fe20003f25270 */
[----:B--2---:R0:W-:Y:S04]  /*17d0*/  STG.E desc[UR8][R14.64+-0x8], R8 ;  /* 0xfffff8080e007986 */ /* 0x0041e8000c101908 */
[----:B------:R0:W-:Y:S04]  /*17e0*/  STG.E desc[UR8][R14.64+-0x4], R9 ;  /* 0xfffffc090e007986 */ /* 0x0001e8000c101908 */
[----:B------:R0:W-:Y:S04]  /*17f0*/  STG.E desc[UR8][R14.64], R10 ;  /* 0x0000000a0e007986 */ /* 0x0001e8000c101908 */
[----:B------:R0:W-:Y:S01]  /*1800*/  STG.E desc[UR8][R14.64+0x4], R11 ;  /* 0x0000040b0e007986 */ /* 0x0001e2000c101908 */
[----:B------:R-:W-:Y:S05]  /*1810*/  @P1 BRA `(.L_x_35) ;  /* 0xfffffffc00d41947 */ /* 0x000fea000383ffff */
.L_x_34:
[----:B------:R-:W-:Y:S05]  /*1820*/  BSYNC.RECONVERGENT B1 ;  /* 0x0000000000017941 */ /* 0x000fea0003800200 */
.L_x_33:
[----:B------:R-:W-:Y:S04]  /*1830*/  BSSY.RECONVERGENT B1, `(.L_x_36) ;  /* 0x000000e000017945 */ /* 0x000fe80003800200 */
[----:B------:R-:W-:Y:S05]  /*1840*/  @!P0 BRA `(.L_x_37) ;  /* 0x0000000000308947 */ /* 0x000fea0003800000 */
[----:B0-----:R-:W0:Y:S01]  /*1850*/  LDC.64 R8, c[0x0][0x3b0] ;  /* 0x0000ec00ff087b82 */ /* 0x001e220000000a00 */
[----:B------:R-:W-:Y:S01]  /*1860*/  IADD3 R7, PT, PT, R7, R4, RZ ;  /* 0x0000000407077210 */ /* 0x000fe20007ffe0ff */
[----:B------:R-:W-:Y:S02]  /*1870*/  IMAD R6, R4, 0x4, R1 ;  /* 0x0000000404067824 */ /* 0x000fe400078e0201 */
[----:B------:R-:W-:-:S07]  /*1880*/  IMAD.MOV R4, RZ, RZ, -R16 ;  /* 0x000000ffff047224 */ /* 0x000fce00078e0a10 */
.L_x_38:
[----:B--234-:R2:W3:Y:S01]  /*1890*/  LDL R11, [R6] ;  /* 0x00000000060b7983 */ /* 0x01c4e20000100800 */
[----:B0-----:R-:W-:-:S04]  /*18a0*/  IMAD.WIDE R2, R7, 0x4, R8 ;  /* 0x0000000407027825 */ /* 0x001fc800078e0208 */
[----:B------:R-:W-:Y:S02]  /*18b0*/  VIADD R4, R4, 0x1 ;  /* 0x0000000104047836 */ /* 0x000fe40000000000 */
[----:B------:R-:W-:Y:S01]  /*18c0*/  VIADD R7, R7, 0x1 ;  /* 0x0000000107077836 */ /* 0x000fe20000000000 */
[----:B--2---:R-:W-:Y:S02]  /*18d0*/  IADD3 R6, PT, PT, R6, 0x4, RZ ;  /* 0x0000000406067810 */ /* 0x004fe40007ffe0ff */
[----:B------:R-:W-:Y:S01]  /*18e0*/  ISETP.NE.AND P0, PT, R4, RZ, PT ;  /* 0x000000ff0400720c */ /* 0x000fe20003f05270 */
[----:B---3--:R4:W-:-:S12]  /*18f0*/  STG.E desc[UR8][R2.64], R11 ;  /* 0x0000000b02007986 */ /* 0x0089d8000c101908 */
[----:B------:R-:W-:Y:S05]  /*1900*/  @P0 BRA `(.L_x_38) ;  /* 0xfffffffc00e00947 */ /* 0x000fea000383ffff */
.L_x_37:
[----:B------:R-:W-:Y:S05]  /*1910*/  BSYNC.RECONVERGENT B1 ;  /* 0x0000000000017941 */ /* 0x000fea0003800200 */
.L_x_36:
[----:B------:R-:W-:Y:S05]  /*1920*/  BRA `(.L_x_31) ;  /* 0x0000001000c47947 */ /* 0x000fea0003800000 */
.L_x_32:
[----:B------:R-:W-:Y:S01]  /*1930*/  ISETP.NE.AND P0, PT, R6, RZ, PT ;  /* 0x000000ff0600720c */ /* 0x000fe20003f05270 */
[----:B------:R-:W-:-:S12]  /*1940*/  BSSY.RECONVERGENT B1, `(.L_x_39) ;  /* 0x0000020000017945 */ /* 0x000fd80003800200 */
[----:B------:R-:W-:Y:S05]  /*1950*/  @!P0 BRA `(.L_x_40) ;  /* 0x0000000000788947 */ /* 0x000fea0003800000 */
[----:B------:R-:W-:-:S04]  /*1960*/  VIADD R2, R24, 0xffffffff ;  /* 0xffffffff18027836 */ /* 0x000fc80000000000 */
[----:B------:R-:W-:Y:S02]  /*1970*/  IMAD R4, R2, 0x4, R1 ;  /* 0x0000000402047824 */ /* 0x000fe400078e0201 */
[----:B------:R-:W4:Y:S03]  /*1980*/  LDC.64 R2, c[0x0][0x3b0] ;  /* 0x0000ec00ff027b82 */ /* 0x000f260000000a00 */
[----:B------:R-:W5:Y:S01]  /*1990*/  LDL R9, [R4] ;  /* 0x0000000004097983 */ /* 0x000f620000100800 */
[----:B------:R-:W-:Y:S01]  /*19a0*/  ISETP.NE.AND P0, PT, R6, 0x1, PT ;  /* 0x000000010600780c */ /* 0x000fe20003f05270 */
[----:B----4-:R-:W-:-:S05]  /*19b0*/  IMAD.WIDE R2, R7, 0x4, R2 ;  /* 0x0000000407027825 */ /* 0x010fca00078e0202 */
[----:B-----5:R4:W-:Y:S07]  /*19c0*/  STG.E desc[UR8][R2.64], R9 ;  /* 0x0000000902007986 */ /* 0x0209ee000c101908 */
[----:B------:R-:W-:Y:S05]  /*19d0*/  @!P0 BRA `(.L_x_40) ;  /* 0x0000000000588947 */ /* 0x000fea0003800000 */
[----:B------:R-:W-:-:S05]  /*19e0*/  IMAD R4, R24, 0x4, R1 ;  /* 0x0000000418047824 */ /* 0x000fca00078e0201 */
[----:B----4-:R-:W4:Y:S01]  /*19f0*/  LDL R9, [R4+-0x8] ;  /* 0xfffff80004097983 */ /* 0x010f220000100800 */
[----:B------:R-:W-:-:S03]  /*1a00*/  ISETP.NE.AND P0, PT, R6, 0x2, PT ;  /* 0x000000020600780c */ /* 0x000fc60003f05270 */
[----:B----4-:R4:W-:Y:S10]  /*1a10*/  STG.E desc[UR8][R2.64+0x4], R9 ;  /* 0x0000040902007986 */ /* 0x0109f4000c101908 */
[----:B------:R-:W-:Y:S05]  /*1a20*/  @!P0 BRA `(.L_x_40) ;  /* 0x0000000000448947 */ /* 0x000fea0003800000 */
        /* <DEDUP_REMOVED lines=12> */
[----:B------:R-:W-:Y:S01]  /*1af0*/  ISETP.NE.AND P0, PT, R6, 0x6, PT ;  /* 0x000000060600780c */ /* 0x000fe20003f05270 */
[----:B----4-:R-:W4:-:S12]  /*1b00*/  LDL R9, [R4+-0x18] ;  /* 0xffffe80004097983 */ /* 0x010f180000100800 */
[----:B0-23--:R-:W2:Y:S04]  /*1b10*/  @P0 LDL R11, [R4+-0x1c] ;  /* 0xffffe400040b0983 */ /* 0x00dea80000100800 */
[----:B----4-:R0:W-:Y:S04]  /*1b20*/  STG.E desc[UR8][R2.64+0x14], R9 ;  /* 0x0000140902007986 */ /* 0x0101e8000c101908 */
[----:B--2---:R0:W-:Y:S02]  /*1b30*/  @P0 STG.E desc[UR8][R2.64+0x18], R11 ;  /* 0x0000180b02000986 */ /* 0x0041e4000c101908 */
.L_x_40:
[----:B------:R-:W-:Y:S05]  /*1b40*/  BSYNC.RECONVERGENT B1 ;  /* 0x0000000000017941 */ /* 0x000fea0003800200 */
.L_x_39:
[----:B0---4-:R-:W-:Y:S01]  /*1b50*/  IADD3 R2, PT, PT, -R6, R24, RZ ;  /* 0x0000001806027210 */ /* 0x011fe20007ffe1ff */
[----:B------:R-:W-:Y:S03]  /*1b60*/  BSSY.RECONVERGENT B3, `(.L_x_41) ;  /* 0x000008c000037945 */ /* 0x000fe60003800200 */
[----:B------:R-:W-:Y:S02]  /*1b70*/  ISETP.GE.AND P0, PT, R2, 0x4, PT ;  /* 0x000000040200780c */ /* 0x000fe40003f06270 */
[----:B------:R-:W-:-:S04]  /*1b80*/  SHF.R.S32.HI R3, RZ, 0x1f, R2 ;  /* 0x0000001fff037819 */ /* 0x000fc80000011402 */
[----:B------:R-:W-:Y:S01]  /*1b90*/  LEA.HI R4, R3, R2, RZ, 0x2 ;  /* 0x0000000203047211 */ /* 0x000fe200078f10ff */
[----:B------:R-:W-:-:S03]  /*1ba0*/  IMAD.IADD R3, R7, 0x1, R6 ;  /* 0x0000000107037824 */ /* 0x000fc600078e0206 */
[----:B------:R-:W-:-:S03]  /*1bb0*/  SHF.R.S32.HI R4, RZ, 0x2, R4 ;  /* 0x00000002ff047819 */ /* 0x000fc60000011404 */
[----:B------:R-:W-:Y:S05]  /*1bc0*/  @!P0 BRA `(.L_x_42) ;  /* 0x0000000800148947 */ /* 0x000fea0003800000 */
[C---:B------:R-:W-:Y:S01]  /*1bd0*/  VIADD R9, R4.reuse, 0xffffffff ;  /* 0xffffffff04097836 */ /* 0x040fe20000000000 */
[----:B------:R-:W-:Y:S01]  /*1be0*/  SHF.R.S32.HI R8, RZ, 0x1f, R3 ;  /* 0x0000001fff087819 */ /* 0x000fe20000011403 */
[----:B------:R-:W-:Y:S01]  /*1bf0*/  BSSY.RECONVERGENT B2, `(.L_x_43) ;  /* 0x0000074000027945 */ /* 0x000fe20003800200 */
[----:B------:R-:W-:Y:S01]  /*1c00*/  LOP3.LUT R25, R4, 0x3, RZ, 0xc0, !PT ;  /* 0x0000000304197812 */ /* 0x000fe200078ec0ff */
[----:B------:R-:W-:Y:S01]  /*1c10*/  IMAD.MOV.U32 R30, RZ, RZ, RZ ;  /* 0x000000ffff1e7224 */ /* 0x000fe200078e00ff */
[----:B------:R-:W-:Y:S02]  /*1c20*/  ISETP.GE.U32.AND P0, PT, R9, 0x3, PT ;  /* 0x000000030900780c */ /* 0x000fe40003f06070 */
[----:B------:R-:W-:-:S04]  /*1c30*/  LEA.HI R8, R8, R3, RZ, 0x2 ;  /* 0x0000000308087211 */ /* 0x000fc800078f10ff */
[----:B------:R-:W-:-:S07]  /*1c40*/  SHF.R.S32.HI R26, RZ, 0x2, R8 ;  /* 0x00000002ff1a7819 */ /* 0x000fce0000011408 */
[----:B------:R-:W-:Y:S05]  /*1c50*/  @!P0 BRA `(.L_x_44) ;  /* 0x0000000400b48947 */ /* 0x000fea0003800000 */
[----:B------:R-:W0:Y:S01]  /*1c60*/  LDCU.64 UR4, c[0x0][0x3b0] ;  /* 0x00007600ff0477ac */ /* 0x000e220008000a00 */
[----:B------:R-:W-:Y:S01]  /*1c70*/  LOP3.LUT R30, R4, 0x1ffffffc, RZ, 0xc0, !PT ;  /* 0x1ffffffc041e7812 */ /* 0x000fe200078ec0ff */
[----:B------:R-:W-:Y:S01]  /*1c80*/  BSSY.RELIABLE B1, `(.L_x_45) ;  /* 0x000005c000017945 */ /* 0x000fe20003800100 */
[----:B------:R-:W-:Y:S01]  /*1c90*/  VIADD R27, R1, 0x20 ;  /* 0x00000020011b7836 */ /* 0x000fe20000000000 */
[----:B------:R-:W-:Y:S02]  /*1ca0*/  MOV R28, R26 ;  /* 0x0000001a001c7202 */ /* 0x000fe40000000f00 */
[----:B------:R-:W-:-:S04]  /*1cb0*/  IADD3 R29, PT, PT, -R30, RZ, RZ ;  /* 0x000000ff1e1d7210 */ /* 0x000fc80007ffe1ff */
[----:B------:R-:W-:Y:S01]  /*1cc0*/  ISETP.GE.AND P0, PT, R29, RZ, PT ;  /* 0x000000ff1d00720c */ /* 0x000fe20003f06270 */
[----:B0-----:R-:W-:-:S04]  /*1cd0*/  UIADD3 UR4, UP0, UPT, UR4, 0x20, URZ ;  /* 0x0000002004047890 */ /* 0x001fc8000ff1e0ff */
[----:B------:R-:W-:Y:S02]  /*1ce0*/  UIADD3.X UR5, UPT, UPT, URZ, UR5, URZ, UP0, !UPT ;  /* 0x00000005ff057290 */ /* 0x000fe400087fe4ff */
[----:B------:R-:W-:-:S04]  /*1cf0*/  IMAD.U32 R34, RZ, RZ, UR4 ;  /* 0x00000004ff227e24 */ /* 0x000fc8000f8e00ff */
[----:B------:R-:W-:Y:S02]  /*1d00*/  IMAD.U32 R35, RZ, RZ, UR5 ;  /* 0x00000005ff237e24 */ /* 0x000fe4000f8e00ff */
[----:B------:R-:W-:Y:S05]  /*1d10*/  @P0 BRA `(.L_x_46) ;  /* 0x0000000400480947 */ /* 0x000fea0003800000 */
[----:B------:R-:W-:Y:S01]  /*1d20*/  IMAD.MOV R8, RZ, RZ, -R29 ;  /* 0x000000ffff087224 */ /* 0x000fe200078e0a1d */
[----:B------:R-:W-:Y:S01]  /*1d30*/  BSSY.RECONVERGENT B4, `(.L_x_47) ;  /* 0x0000031000047945 */ /* 0x000fe20003800200 */
[----:B------:R-:W-:-:S03]  /*1d40*/  PLOP3.LUT P0, PT, PT, PT, PT, 0x80, 0x8 ;  /* 0x000000000008781c */ /* 0x000fc60003f0f070 */
[----:B------:R-:W-:-:S13]  /*1d50*/  ISETP.GT.AND P1, PT, R8, 0xc, PT ;  /* 0x0000000c0800780c */ /* 0x000fda0003f24270 */
[----:B------:R-:W-:Y:S05]  /*1d60*/  @!P1 BRA `(.L_x_48) ;  /* 0x0000000000b49947 */ /* 0x000fea0003800000 */
[----:B------:R-:W-:-:S13]  /*1d70*/  PLOP3.LUT P0, PT, PT, PT, PT, 0x8, 0x80 ;  /* 0x000000000080781c */ /* 0x000fda0003f0e170 */
.L_x_49:
[----:B0-23--:R-:W2:Y:S04]  /*1d80*/  LDL.128 R8, [R27+-0x20] ;  /* 0xffffe0001b087983 */ /* 0x00dea80000100c00 */
[----:B------:R-:W3:Y:S01]  /*1d90*/  LDL.128 R12, [R27+-0x10] ;  /* 0xfffff0001b0c7983 */ /* 0x000ee20000100c00 */
[----:B------:R-:W-:-:S03]  /*1da0*/  IMAD.WIDE R36, R28, 0x10, R34 ;  /* 0x000000101c247825 */ /* 0x000fc600078e0222 */
[----:B------:R-:W4:Y:S04]  /*1db0*/  LDL.128 R16, [R27+0x20] ;  /* 0x000020001b107983 */ /* 0x000f280000100c00 */
[----:B------:R-:W5:Y:S04]  /*1dc0*/  LDL.128 R20, [R27+0x30] ;  /* 0x000030001b147983 */ /* 0x000f680000100c00 */
[----:B--2---:R0:W-:Y:S04]  /*1dd0*/  STG.E.128 desc[UR8][R36.64+-0x20], R8 ;  /* 0xffffe00824007986 */ /* 0x0041e8000c101d08 */
[----:B---3--:R2:W-:Y:S04]  /*1de0*/  STG.E.128 desc[UR8][R36.64+-0x10], R12 ;  /* 0xfffff00c24007986 */ /* 0x0085e8000c101d08 */
[----:B0-----:R-:W3:Y:S04]  /*1df0*/  LDL.128 R8, [R27] ;  /* 0x000000001b087983 */ /* 0x001ee80000100c00 */
[----:B--2---:R-:W2:Y:S01]  /*1e00*/  LDL.128 R12, [R27+0x10] ;  /* 0x000010001b0c7983 */ /* 0x004ea20000100c00 */
[----:B------:R-:W-:-:S03]  /*1e10*/  VIADD R31, R28, 0x4 ;  /* 0x000000041c1f7836 */ /* 0x000fc60000000000 */
[----:B---3--:R0:W-:Y:S04]  /*1e20*/  STG.E.128 desc[UR8][R36.64], R8 ;  /* 0x0000000824007986 */ /* 0x0081e8000c101d08 */
[----:B--2---:R2:W-:Y:S04]  /*1e30*/  STG.E.128 desc[UR8][R36.64+0x10], R12 ;  /* 0x0000100c24007986 */ /* 0x0045e8000c101d08 */
[----:B0-----:R-:W3:Y:S04]  /*1e40*/  LDL.128 R8, [R27+0x40] ;  /* 0x000040001b087983 */ /* 0x001ee80000100c00 */
[----:B--2---:R-:W2:Y:S01]  /*1e50*/  LDL.128 R12, [R27+0x50] ;  /* 0x000050001b0c7983 */ /* 0x004ea20000100c00 */
[----:B------:R-:W-:-:S05]  /*1e60*/  IMAD.WIDE R36, R31, 0x10, R34 ;  /* 0x000000101f247825 */ /* 0x000fca00078e0222 */
[----:B---3--:R0:W-:Y:S04]  /*1e70*/  STG.E.128 desc[UR8][R36.64], R8 ;  /* 0x0000000824007986 */ /* 0x0081e8000c101d08 */
[----:B--2---:R2:W-:Y:S04]  /*1e80*/  STG.E.128 desc[UR8][R36.64+0x10], R12 ;  /* 0x0000100c24007986 */ /* 0x0045e8000c101d08 */
[----:B0-----:R-:W3:Y:S04]  /*1e90*/  LDL.128 R8, [R27+0x60] ;  /* 0x000060001b087983 */ /* 0x001ee80000100c00 */
[----:B--2---:R-:W2:Y:S01]  /*1ea0*/  LDL.128 R12, [R27+0x70] ;  /* 0x000070001b0c7983 */ /* 0x004ea20000100c00 */
[----:B------:R-:W-:-:S03]  /*1eb0*/  VIADD R31, R28, 0x8 ;  /* 0x000000081c1f7836 */ /* 0x000fc60000000000 */
[----:B----4-:R0:W-:Y:S04]  /*1ec0*/  STG.E.128 desc[UR8][R36.64+-0x20], R16 ;  /* 0xffffe01024007986 */ /* 0x0101e8000c101d08 */
[----:B-----5:R4:W-:Y:S04]  /*1ed0*/  STG.E.128 desc[UR8][R36.64+-0x10], R20 ;  /* 0xfffff01424007986 */ /* 0x0209e8000c101d08 */
[----:B0-----:R-:W5:Y:S01]  /*1ee0*/  LDL.128 R16, [R27+0x80] ;  /* 0x000080001b107983 */ /* 0x001f620000100c00 */
[----:B----4-:R-:W-:-:S03]  /*1ef0*/  IMAD.WIDE R36, R31, 0x10, R34 ;  /* 0x000000101f247825 */ /* 0x010fc600078e0222 */
[----:B------:R-:W4:Y:S04]  /*1f00*/  LDL.128 R20, [R27+0x90] ;  /* 0x000090001b147983 */ /* 0x000f280000100c00 */
[----:B---3--:R0:W-:Y:S04]  /*1f10*/  STG.E.128 desc[UR8][R36.64+-0x20], R8 ;  /* 0xffffe00824007986 */ /* 0x0081e8000c101d08 */
[----:B--2---:R2:W-:Y:S04]  /*1f20*/  STG.E.128 desc[UR8][R36.64+-0x10], R12 ;  /* 0xfffff00c24007986 */ /* 0x0045e8000c101d08 */
[----:B0-----:R-:W3:Y:S04]  /*1f30*/  LDL.128 R8, [R27+0xa0] ;  /* 0x0000a0001b087983 */ /* 0x001ee80000100c00 */
[----:B--2---:R-:W2:Y:S01]  /*1f40*/  LDL.128 R12, [R27+0xb0] ;  /* 0x0000b0001b0c7983 */ /* 0x004ea20000100c00 */
[----:B------:R-:W-:-:S03]  /*1f50*/  IADD3 R31, PT, PT, R28, 0xc, RZ ;  /* 0x0000000c1c1f7810 */ /* 0x000fc60007ffe0ff */
[----:B-----5:R0:W-:Y:S04]  /*1f60*/  STG.E.128 desc[UR8][R36.64], R16 ;  /* 0x0000001024007986 */ /* 0x0201e8000c101d08 */
[----:B----4-:R-:W-:Y:S01]  /*1f70*/  STG.E.128 desc[UR8][R36.64+0x10], R20 ;  /* 0x0000101424007986 */ /* 0x010fe2000c101d08 */
[----:B0-----:R-:W-:-:S05]  /*1f80*/  IMAD.WIDE R16, R31, 0x10, R34 ;  /* 0x000000101f107825 */ /* 0x001fca00078e0222 */
[----:B---3--:R0:W-:Y:S04]  /*1f90*/  STG.E.128 desc[UR8][R16.64+-0x20], R8 ;  /* 0xffffe00810007986 */ /* 0x0081e8000c101d08 */
[----:B--2---:R2:W-:Y:S04]  /*1fa0*/  STG.E.128 desc[UR8][R16.64+-0x10], R12 ;  /* 0xfffff00c10007986 */ /* 0x0045e8000c101d08 */
[----:B0-----:R-:W3:Y:S04]  /*1fb0*/  LDL.128 R8, [R27+0xc0] ;  /* 0x0000c0001b087983 */ /* 0x001ee80000100c00 */
[----:B--2---:R0:W2:Y:S01]  /*1fc0*/  LDL.128 R12, [R27+0xd0] ;  /* 0x0000d0001b0c7983 */ /* 0x0040a20000100c00 */
[----:B------:R-:W-:-:S05]  /*1fd0*/  VIADD R29, R29, 0x10 ;  /* 0x000000101d1d7836 */ /* 0x000fca0000000000 */
[----:B------:R-:W-:Y:S01]  /*1fe0*/  ISETP.GE.AND P1, PT, R29, -0xc, PT ;  /* 0xfffffff41d00780c */ /* 0x000fe20003f26270 */
[----:B------:R-:W-:Y:S02]  /*1ff0*/  VIADD R28, R28, 0x10 ;  /* 0x000000101c1c7836 */ /* 0x000fe40000000000 */
[----:B0-----:R-:W-:Y:S01]  /*2000*/  VIADD R27, R27, 0x100 ;  /* 0x000001001b1b7836 */ /* 0x001fe20000000000 */
[----:B---3--:R0:W-:Y:S04]  /*2010*/  STG.E.128 desc[UR8][R16.64], R8 ;  /* 0x0000000810007986 */ /* 0x0081e8000c101d08 */
[----:B--2---:R0:W-:Y:S05]  /*2020*/  STG.E.128 desc[UR8][R16.64+0x10], R12 ;  /* 0x0000100c10007986 */ /* 0x0041ea000c101d08 */
[----:B------:R-:W-:Y:S05]  /*2030*/  @!P1 BRA `(.L_x_49) ;  /* 0xfffffffc00509947 */ /* 0x000fea000383ffff */
.L_x_48:
[----:B------:R-:W-:Y:S05]  /*2040*/  BSYNC.RECONVERGENT B4 ;  /* 0x0000000000047941 */ /* 0x000fea0003800200 */
.L_x_47:
[----:B0-----:R-:W-:Y:S01]  /*2050*/  IADD3 R8, PT, PT, -R29, RZ, RZ ;  /* 0x000000ff1d087210 */ /* 0x001fe20007ffe1ff */
[----:B------:R-:W-:Y:S03]  /*2060*/  BSSY.RECONVERGENT B4, `(.L_x_50) ;  /* 0x000001a000047945 */ /* 0x000fe60003800200 */
[----:B------:R-:W-:-:S13]  /*2070*/  ISETP.GT.AND P1, PT, R8, 0x4, PT ;  /* 0x000000040800780c */ /* 0x000fda0003f24270 */
[----:B------:R-:W-:Y:S05]  /*2080*/  @!P1 BRA `(.L_x_51) ;  /* 0x00000000005c9947 */ /* 0x000fea0003800000 */
[----:B--23--:R-:W2:Y:S04]  /*2090*/  LDL.128 R8, [R27+-0x20] ;  /* 0xffffe0001b087983 */ /* 0x00cea80000100c00 */
        /* <DEDUP_REMOVED lines=12> */
[----:B--2---:R0:W2:Y:S01]  /*2160*/  LDL.128 R12, [R27+0x50] ;  /* 0x000050001b0c7983 */ /* 0x0040a20000100c00 */
[----:B------:R-:W-:-:S05]  /*2170*/  IMAD.WIDE R36, R31, 0x10, R34 ;  /* 0x000000101f247825 */ /* 0x000fca00078e0222 */
[----:B----4-:R4:W-:Y:S04]  /*2180*/  STG.E.128 desc[UR8][R36.64+-0x20], R16 ;  /* 0xffffe01024007986 */ /* 0x0109e8000c101d08 */
[----:B-----5:R4:W-:Y:S01]  /*2190*/  STG.E.128 desc[UR8][R36.64+-0x10], R20 ;  /* 0xfffff01424007986 */ /* 0x0209e2000c101d08 */
[----:B------:R-:W-:Y:S01]  /*21a0*/  PLOP3.LUT P0, PT, PT, PT, PT, 0x8, 0x80 ;  /* 0x000000000080781c */ /* 0x000fe20003f0e170 */
[----:B------:R-:W-:Y:S01]  /*21b0*/  VIADD R29, R29, 0x8 ;  /* 0x000000081d1d7836 */ /* 0x000fe20000000000 */
[----:B0-----:R-:W-:Y:S01]  /*21c0*/  IADD3 R27, PT, PT, R27, 0x80, RZ ;  /* 0x000000801b1b7810 */ /* 0x001fe20007ffe0ff */
[----:B------:R-:W-:Y:S01]  /*21d0*/  VIADD R28, R28, 0x8 ;  /* 0x000000081c1c7836 */ /* 0x000fe20000000000 */
[----:B---3--:R4:W-:Y:S04]  /*21e0*/  STG.E.128 desc[UR8][R36.64], R8 ;  /* 0x0000000824007986 */ /* 0x0089e8000c101d08 */
[----:B--2---:R4:W-:Y:S05]  /*21f0*/  STG.E.128 desc[UR8][R36.64+0x10], R12 ;  /* 0x0000100c24007986 */ /* 0x0049ea000c101d08 */
.L_x_51:
[----:B------:R-:W-:Y:S05]  /*2200*/  BSYNC.RECONVERGENT B4 ;  /* 0x0000000000047941 */ /* 0x000fea0003800200 */
.L_x_50:
[----:B------:R-:W-:-:S13]  /*2210*/  ISETP.NE.OR P0, PT, R29, RZ, P0 ;  /* 0x000000ff1d00720c */ /* 0x000fda0000705670 */
[----:B------:R-:W-:Y:S05]  /*2220*/  @!P0 BREAK.RELIABLE B1 ;  /* 0x0000000000018942 */ /* 0x000fea0003800100 */
[----:B------:R-:W-:Y:S05]  /*2230*/  @!P0 BRA `(.L_x_44) ;  /* 0x00000000003c8947 */ /* 0x000fea0003800000 */
.L_x_46:
[----:B------:R-:W-:Y:S05]  /*2240*/  BSYNC.RELIABLE B1 ;  /* 0x0000000000017941 */ /* 0x000fea0003800100 */
.L_x_45:
[----:B0-234-:R-:W2:Y:S04]  /*2250*/  LDL.128 R8, [R27+-0x20] ;  /* 0xffffe0001b087983 */ /* 0x01dea80000100c00 */
[----:B------:R-:W3:Y:S01]  /*2260*/  LDL.128 R12, [R27+-0x10] ;  /* 0xfffff0001b0c7983 */ /* 0x000ee20000100c00 */
[----:B------:R-:W-:-:S05]  /*2270*/  IMAD.WIDE R16, R28, 0x10, R34 ;  /* 0x000000101c107825 */ /* 0x000fca00078e0222 */
[----:B--2---:R0:W-:Y:S04]  /*2280*/  STG.E.128 desc[UR8][R16.64+-0x20], R8 ;  /* 0xffffe00810007986 */ /* 0x0041e8000c101d08 */
[----:B---3--:R2:W-:Y:S04]  /*2290*/  STG.E.128 desc[UR8][R16.64+-0x10], R12 ;  /* 0xfffff00c10007986 */ /* 0x0085e8000c101d08 */
[----:B0-----:R-:W3:Y:S04]  /*22a0*/  LDL.128 R8, [R27] ;  /* 0x000000001b087983 */ /* 0x001ee80000100c00 */
[----:B--2---:R0:W2:Y:S01]  /*22b0*/  LDL.128 R12, [R27+0x10] ;  /* 0x000010001b0c7983 */ /* 0x0040a20000100c00 */
[----:B------:R-:W-:-:S02]  /*22c0*/  VIADD R29, R29, 0x4 ;  /* 0x000000041d1d7836 */ /* 0x000fc40000000000 */
[----:B------:R-:W-:-:S03]  /*22d0*/  VIADD R28, R28, 0x4 ;  /* 0x000000041c1c7836 */ /* 0x000fc60000000000 */
[----:B------:R-:W-:Y:S01]  /*22e0*/  ISETP.NE.AND P0, PT, R29, RZ, PT ;  /* 0x000000ff1d00720c */ /* 0x000fe20003f05270 */
[----:B0-----:R-:W-:Y:S01]  /*22f0*/  VIADD R27, R27, 0x40 ;  /* 0x000000401b1b7836 */ /* 0x001fe20000000000 */
[----:B---3--:R0:W-:Y:S04]  /*2300*/  STG.E.128 desc[UR8][R16.64], R8 ;  /* 0x0000000810007986 */ /* 0x0081e8000c101d08 */
[----:B--2---:R0:W-:Y:S07]  /*2310*/  STG.E.128 desc[UR8][R16.64+0x10], R12 ;  /* 0x0000100c10007986 */ /* 0x0041ee000c101d08 */
[----:B------:R-:W-:Y:S05]  /*2320*/  @P0 BRA `(.L_x_45) ;  /* 0xfffffffc00c80947 */ /* 0x000fea000383ffff */
.L_x_44:
[----:B------:R-:W-:Y:S05]  /*2330*/  BSYNC.RECONVERGENT B2 ;  /* 0x0000000000027941 */ /* 0x000fea0003800200 */
.L_x_43:
[----:B------:R-:W-:-:S13]  /*2340*/  ISETP.NE.AND P0, PT, R25, RZ, PT ;  /* 0x000000ff1900720c */ /* 0x000fda0003f05270 */
[----:B------:R-:W-:Y:S05]  /*2350*/  @!P0 BRA `(.L_x_42) ;  /* 0x0000000000308947 */ /* 0x000fea0003800000 */
[----:B0---4-:R-:W0:Y:S01]  /*2360*/  LDC.64 R12, c[0x0][0x3b0] ;  /* 0x0000ec00ff0c7b82 */ /* 0x011e220000000a00 */
[----:B------:R-:W-:Y:S01]  /*2370*/  IMAD.IADD R17, R26, 0x1, R30 ;  /* 0x000000011a117824 */ /* 0x000fe200078e021e */
[----:B------:R-:W-:Y:S01]  /*2380*/  IADD3 R25, PT, PT, -R25, RZ, RZ ;  /* 0x000000ff19197210 */ /* 0x000fe20007ffe1ff */
[----:B------:R-:W-:-:S07]  /*2390*/  IMAD R30, R30, 0x10, R1 ;  /* 0x000000101e1e7824 */ /* 0x000fce00078e0201 */
.L_x_52:
[----:B0-23--:R2:W3:Y:S01]  /*23a0*/  LDL.128 R8, [R30] ;  /* 0x000000001e087983 */ /* 0x00d4e20000100c00 */
[----:B0-----:R-:W-:-:S04]  /*23b0*/  IMAD.WIDE R14, R17, 0x10, R12 ;  /* 0x00000010110e7825 */ /* 0x001fc800078e020c */
[----:B------:R-:W-:Y:S02]  /*23c0*/  VIADD R25, R25, 0x1 ;  /* 0x0000000119197836 */ /* 0x000fe40000000000 */
[----:B------:R-:W-:Y:S01]  /*23d0*/  VIADD R17, R17, 0x1 ;  /* 0x0000000111117836 */ /* 0x000fe20000000000 */
[----:B--2---:R-:W-:Y:S02]  /*23e0*/  IADD3 R30, PT, PT, R30, 0x10, RZ ;  /* 0x000000101e1e7810 */ /* 0x004fe40007ffe0ff */
[----:B------:R-:W-:Y:S01]  /*23f0*/  ISETP.NE.AND P0, PT, R25, RZ, PT ;  /* 0x000000ff1900720c */ /* 0x000fe20003f05270 */
[----:B---3--:R0:W-:-:S12]  /*2400*/  STG.E.128 desc[UR8][R14.64], R8 ;  /* 0x000000080e007986 */ /* 0x0081d8000c101d08 */
[----:B------:R-:W-:Y:S05]  /*2410*/  @P0 BRA `(.L_x_52) ;  /* 0xfffffffc00e00947 */ /* 0x000fea000383ffff */
.L_x_42:
[----:B------:R-:W-:Y:S05]  /*2420*/  BSYNC.RECONVERGENT B3 ;  /* 0x0000000000037941 */ /* 0x000fea0003800200 */
.L_x_41:
[----:B0---4-:R-:W-:-:S05]  /*2430*/  IMAD.SHL.U32 R17, R4, 0x4, RZ ;  /* 0x0000000404117824 */ /* 0x011fca00078e00ff */
[----:B------:R-:W-:-:S13]  /*2440*/  ISETP.GE.AND P0, PT, R17, R2, PT ;  /* 0x000000021100720c */ /* 0x000fda0003f06270 */
[----:B------:R-:W-:Y:S05]  /*2450*/  @P0 BRA `(.L_x_31) ;  /* 0x0000000400f80947 */ /* 0x000fea0003800000 */
[----:B------:R-:W-:Y:S01]  /*2460*/  LOP3.LUT P0, R4, R2, 0x3, RZ, 0xc0, !PT ;  /* 0x0000000302047812 */ /* 0x000fe2000780c0ff */
[----:B------:R-:W-:Y:S01]  /*2470*/  BSSY.RECONVERGENT B1, `(.L_x_53) ;  /* 0x0000010000017945 */ /* 0x000fe20003800200 */
[----:B-1----:R-:W-:-:S04]  /*2480*/  IADD3 R24, PT, PT, R17, R6, -R24 ;  /* 0x0000000611187210 */ /* 0x002fc80007ffe818 */
[----:B------:R-:W-:-:S07]  /*2490*/  ISETP.GT.U32.AND P1, PT, R24, -0x4, PT ;  /* 0xfffffffc1800780c */ /* 0x000fce0003f24070 */
[----:B------:R-:W-:Y:S06]  /*24a0*/  @!P0 BRA `(.L_x_54) ;  /* 0x0000000000308947 */ /* 0x000fec0003800000 */
[----:B------:R-:W0:Y:S01]  /*24b0*/  LDC.64 R8, c[0x0][0x3b0] ;  /* 0x0000ec00ff087b82 */ /* 0x000e220000000a00 */
[----:B------:R-:W-:Y:S02]  /*24c0*/  IMAD.IADD R3, R3, 0x1, R17 ;  /* 0x0000000103037824 */ /* 0x000fe400078e0211 */
[----:B------:R-:W-:-:S07]  /*24d0*/  IMAD.MOV R4, RZ, RZ, -R4 ;  /* 0x000000ffff047224 */ /* 0x000fce00078e0a04 */
.L_x_55:
[----:B------:R-:W-:-:S05]  /*24e0*/  LEA R12, R17, R1, 0x2 ;  /* 0x00000001110c7211 */ /* 0x000fca00078e10ff */
[----:B-1----:R-:W4:Y:S01]  /*24f0*/  LDL R13, [R12] ;  /* 0x000000000c0d7983 */ /* 0x002f220000100800 */
[----:B0-23--:R-:W-:-:S04]  /*2500*/  IMAD.WIDE R10, R3, 0x4, R8 ;  /* 0x00000004030a7825 */ /* 0x00dfc800078e0208 */
[----:B------:R-:W-:Y:S02]  /*2510*/  VIADD R4, R4, 0x1 ;  /* 0x0000000104047836 */ /* 0x000fe40000000000 */
[----:B------:R-:W-:Y:S02]  /*2520*/  VIADD R17, R17, 0x1 ;  /* 0x0000000111117836 */ /* 0x000fe40000000000 */
[----:B------:R-:W-:Y:S01]  /*2530*/  VIADD R3, R3, 0x1 ;  /* 0x0000000103037836 */ /* 0x000fe20000000000 */
[----:B------:R-:W-:Y:S01]  /*2540*/  ISETP.NE.AND P0, PT, R4, RZ, PT ;  /* 0x000000ff0400720c */ /* 0x000fe20003f05270 */
[----:B----4-:R1:W-:-:S12]  /*2550*/  STG.E desc[UR8][R10.64], R13 ;  /* 0x0000000d0a007986 */ /* 0x0103d8000c101908 */
[----:B------:R-:W-:Y:S05]  /*2560*/  @P0 BRA `(.L_x_55) ;  /* 0xfffffffc00dc0947 */ /* 0x000fea000383ffff */
.L_x_54:
[----:B------:R-:W-:Y:S05]  /*2570*/  BSYNC.RECONVERGENT B1 ;  /* 0x0000000000017941 */ /* 0x000fea0003800200 */
.L_x_53:
[----:B------:R-:W-:Y:S05]  /*2580*/  @P1 BRA `(.L_x_31) ;  /* 0x0000000400ac1947 */ /* 0x000fea0003800000 */
[----:B------:R-:W0:Y:S01]  /*2590*/  LDCU.64 UR4, c[0x0][0x3b0] ;  /* 0x00007600ff0477ac */ /* 0x000e220008000a00 */
[-C--:B------:R-:W-:Y:S01]  /*25a0*/  IADD3 R3, PT, PT, R2, -R17.reuse, RZ ;  /* 0x8000001102037210 */ /* 0x080fe20007ffe0ff */
[----:B------:R-:W-:Y:S01]  /*25b0*/  BSSY.RECONVERGENT B1, `(.L_x_56) ;  /* 0x000003e000017945 */ /* 0x000fe20003800200 */
[----:B------:R-:W-:Y:S01]  /*25c0*/  PLOP3.LUT P0, PT, PT, PT, PT, 0x80, 0x8 ;  /* 0x000000000008781c */ /* 0x000fe20003f0f070 */
[----:B------:R-:W-:Y:S01]  /*25d0*/  VIADD R16, R1, 0x8 ;  /* 0x0000000801107836 */ /* 0x000fe20000000000 */
[----:B------:R-:W-:Y:S02]  /*25e0*/  ISETP.GT.AND P1, PT, R3, 0xc, PT ;  /* 0x0000000c0300780c */ /* 0x000fe40003f24270 */
[----:B------:R-:W-:Y:S01]  /*25f0*/  IADD3 R3, PT, PT, R7, R17, R6 ;  /* 0x0000001107037210 */ /* 0x000fe20007ffe006 */
[----:B0-----:R-:W-:-:S04]  /*2600*/  UIADD3 UR4, UP0, UPT, UR4, 0x8, URZ ;  /* 0x0000000804047890 */ /* 0x001fc8000ff1e0ff */
[----:B------:R-:W-:Y:S02]  /*2610*/  UIADD3.X UR5, UPT, UPT, URZ, UR5, URZ, UP0, !UPT ;  /* 0x00000005ff057290 */ /* 0x000fe400087fe4ff */
[----:B------:R-:W-:-:S04]  /*2620*/  IMAD.U32 R8, RZ, RZ, UR4 ;  /* 0x00000004ff087e24 */ /* 0x000fc8000f8e00ff */
[----:B------:R-:W-:Y:S01]  /*2630*/  IMAD.U32 R9, RZ, RZ, UR5 ;  /* 0x00000005ff097e24 */ /* 0x000fe2000f8e00ff */
[----:B------:R-:W-:Y:S06]  /*2640*/  @!P1 BRA `(.L_x_57) ;  /* 0x0000000000d09947 */ /* 0x000fec0003800000 */
[----:B------:R-:W-:Y:S02]  /*2650*/  PLOP3.LUT P0, PT, PT, PT, PT, 0x8, 0x80 ;  /* 0x000000000080781c */ /* 0x000fe40003f0e170 */
[----:B------:R-:W-:-:S11]  /*2660*/  IADD3 R4, PT, PT, R2, -0xc, RZ ;  /* 0xfffffff402047810 */ /* 0x000fd60007ffe0ff */
.L_x_58:
[C---:B0-----:R-:W-:Y:S01]  /*2670*/  IMAD R6, R17.reuse, 0x4, R16 ;  /* 0x0000000411067824 */ /* 0x041fe200078e0210 */
[C---:B------:R-:W-:Y:S01]  /*2680*/  IADD3 R19, PT, PT, R17.reuse, 0x8, RZ ;  /* 0x0000000811137810 */ /* 0x040fe20007ffe0ff */
[----:B---3--:R-:W-:-:S03]  /*2690*/  VIADD R15, R17, 0x4 ;  /* 0x00000004110f7836 */ /* 0x008fc60000000000 */
[----:B-12---:R-:W2:Y:S01]  /*26a0*/  LDL R11, [R6+-0x4] ;  /* 0xfffffc00060b7983 */ /* 0x006ea20000100800 */
[----:B------:R-:W-:-:S03]  /*26b0*/  VIADD R21, R17, 0xc ;  /* 0x0000000c11157836 */ /* 0x000fc60000000000 */
[----:B------:R-:W3:Y:S01]  /*26c0*/  LDL R7, [R6+-0x8] ;  /* 0xfffff80006077983 */ /* 0x000ee20000100800 */
[----:B------:R-:W-:-:S03]  /*26d0*/  IMAD R10, R15, 0x4, R16 ;  /* 0x000000040f0a7824 */ /* 0x000fc600078e0210 */
[----:B------:R-:W4:Y:S01]  /*26e0*/  LDL R13, [R6] ;  /* 0x00000000060d7983 */ /* 0x000f220000100800 */
[--C-:B------:R-:W-:Y:S02]  /*26f0*/  IMAD R12, R19, 0x4, R16.reuse ;  /* 0x00000004130c7824 */ /* 0x100fe400078e0210 */
[----:B------:R-:W-:Y:S01]  /*2700*/  IMAD R26, R21, 0x4, R16 ;  /* 0x00000004151a7824 */ /* 0x000fe200078e0210 */
[----:B------:R-:W5:Y:S04]  /*2710*/  LDL R24, [R6+0x4] ;  /* 0x0000040006187983 */ /* 0x000f680000100800 */
[----:B------:R-:W5:Y:S04]  /*2720*/  LDL R18, [R10+-0x8] ;  /* 0xfffff8000a127983 */ /* 0x000f680000100800 */
[----:B------:R-:W5:Y:S04]  /*2730*/  LDL R20, [R10+-0x4] ;  /* 0xfffffc000a147983 */ /* 0x000f680000100800 */
[----:B------:R-:W5:Y:S04]  /*2740*/  LDL R22, [R10] ;  /* 0x000000000a167983 */ /* 0x000f680000100800 */
[----:B------:R0:W5:Y:S04]  /*2750*/  LDL R37, [R10+0x4] ;  /* 0x000004000a257983 */ /* 0x0001680000100800 */
[----:B------:R-:W5:Y:S04]  /*2760*/  LDL R19, [R12+-0x8] ;  /* 0xfffff8000c137983 */ /* 0x000f680000100800 */
[----:B------:R-:W5:Y:S04]  /*2770*/  LDL R21, [R12+-0x4] ;  /* 0xfffffc000c157983 */ /* 0x000f680000100800 */
[----:B------:R-:W5:Y:S04]  /*2780*/  LDL R23, [R12] ;  /* 0x000000000c177983 */ /* 0x000f680000100800 */
[----:B------:R1:W5:Y:S04]  /*2790*/  LDL R25, [R12+0x4] ;  /* 0x000004000c197983 */ /* 0x0003680000100800 */
[----:B------:R-:W5:Y:S04]  /*27a0*/  LDL R27, [R26+-0x8] ;  /* 0xfffff8001a1b7983 */ /* 0x000f680000100800 */
[----:B------:R-:W5:Y:S04]  /*27b0*/  LDL R29, [R26+-0x4] ;  /* 0xfffffc001a1d7983 */ /* 0x000f680000100800 */
[----:B------:R-:W5:Y:S04]  /*27c0*/  LDL R31, [R26] ;  /* 0x000000001a1f7983 */ /* 0x000f680000100800 */
[----:B------:R-:W5:Y:S01]  /*27d0*/  LDL R35, [R26+0x4] ;  /* 0x000004001a237983 */ /* 0x000f620000100800 */
[----:B------:R-:W-:-:S04]  /*27e0*/  IMAD.WIDE R14, R3, 0x4, R8 ;  /* 0x00000004030e7825 */ /* 0x000fc800078e0208 */
[----:B------:R-:W-:-:S05]  /*27f0*/  VIADD R17, R17, 0x10 ;  /* 0x0000001011117836 */ /* 0x000fca0000000000 */
[----:B------:R-:W-:Y:S01]  /*2800*/  ISETP.GE.AND P1, PT, R17, R4, PT ;  /* 0x000000041100720c */ /* 0x000fe20003f26270 */
[----:B--2---:R2:W-:Y:S04]  /*2810*/  STG.E desc[UR8][R14.64+-0x4], R11 ;  /* 0xfffffc0b0e007986 */ /* 0x0045e8000c101908 */
[----:B---3--:R3:W-:Y:S04]  /*2820*/  STG.E desc[UR8][R14.64+-0x8], R7 ;  /* 0xfffff8070e007986 */ /* 0x0087e8000c101908 */
[----:B----4-:R4:W-:Y:S01]  /*2830*/  STG.E desc[UR8][R14.64], R13 ;  /* 0x0000000d0e007986 */ /* 0x0109e2000c101908 */
[C---:B--2---:R-:W-:Y:S01]  /*2840*/  IADD3 R11, PT, PT, R3.reuse, 0x4, RZ ;  /* 0x00000004030b7810 */ /* 0x044fe20007ffe0ff */
[----:B---3--:R-:W-:-:S04]  /*2850*/  VIADD R7, R3, 0x8 ;  /* 0x0000000803077836 */ /* 0x008fc80000000000 */
[----:B0-----:R-:W-:-:S04]  /*2860*/  IMAD.WIDE R10, R11, 0x4, R8 ;  /* 0x000000040b0a7825 */ /* 0x001fc800078e0208 */
[----:B----4-:R-:W-:Y:S02]  /*2870*/  VIADD R13, R3, 0xc ;  /* 0x0000000c030d7836 */ /* 0x010fe40000000000 */
[--C-:B------:R-:W-:Y:S01]  /*2880*/  IMAD.WIDE R6, R7, 0x4, R8.reuse ;  /* 0x0000000407067825 */ /* 0x100fe200078e0208 */
[----:B-----5:R0:W-:Y:S03]  /*2890*/  STG.E desc[UR8][R14.64+0x4], R24 ;  /* 0x000004180e007986 */ /* 0x0201e6000c101908 */
[----:B-1----:R-:W-:Y:S01]  /*28a0*/  IMAD.WIDE R12, R13, 0x4, R8 ;  /* 0x000000040d0c7825 */ /* 0x002fe200078e0208 */
[----:B------:R0:W-:Y:S04]  /*28b0*/  STG.E desc[UR8][R10.64+-0x8], R18 ;  /* 0xfffff8120a007986 */ /* 0x0001e8000c101908 */
        /* <DEDUP_REMOVED lines=10> */
[----:B------:R0:W-:Y:S01]  /*2960*/  STG.E desc[UR8][R12.64+0x4], R35 ;  /* 0x000004230c007986 */ /* 0x0001e2000c101908 */
[----:B------:R-:W-:Y:S01]  /*2970*/  IADD3 R3, PT, PT, R3, 0x10, RZ ;  /* 0x0000001003037810 */ /* 0x000fe20007ffe0ff */
[----:B------:R-:W-:Y:S06]  /*2980*/  @!P1 BRA `(.L_x_58) ;  /* 0xfffffffc00389947 */ /* 0x000fec000383ffff */
.L_x_57:
[----:B------:R-:W-:Y:S05]  /*2990*/  BSYNC.RECONVERGENT B1 ;  /* 0x0000000000017941 */ /* 0x000fea0003800200 */
.L_x_56:
[----:B------:R-:W-:Y:S01]  /*29a0*/  IMAD.IADD R4, R2, 0x1, -R17 ;  /* 0x0000000102047824 */ /* 0x000fe200078e0a11 */
[----:B------:R-:W-:Y:S04]  /*29b0*/  BSSY.RECONVERGENT B1, `(.L_x_59) ;  /* 0x000001c000017945 */ /* 0x000fe80003800200 */
[----:B------:R-:W-:-:S13]  /*29c0*/  ISETP.GT.AND P1, PT, R4, 0x4, PT ;  /* 0x000000040400780c */ /* 0x000fda0003f24270 */
[----:B------:R-:W-:Y:S05]  /*29d0*/  @!P1 BRA `(.L_x_60) ;  /* 0x0000000000649947 */ /* 0x000fea0003800000 */
[C---:B0-----:R-:W-:Y:S02]  /*29e0*/  VIADD R7, R17.reuse, 0x4 ;  /* 0x0000000411077836 */ /* 0x041fe40000000000 */
[----:B------:R-:W-:-:S03]  /*29f0*/  IMAD R4, R17, 0x4, R16 ;  /* 0x0000000411047824 */ /* 0x000fc600078e0210 */
[----:B------:R-:W-:Y:S02]  /*2a00*/  LEA R12, R7, R16, 0x2 ;  /* 0x00000010070c7211 */ /* 0x000fe400078e10ff */
[----:B-1----:R-:W4:Y:S04]  /*2a10*/  LDL R13, [R4+-0x8] ;  /* 0xfffff800040d7983 */ /* 0x002f280000100800 */
[----:B---3--:R-:W3:Y:S04]  /*2a20*/  LDL R15, [R4+-0x4] ;  /* 0xfffffc00040f7983 */ /* 0x008ee80000100800 */
[----:B------:R-:W5:Y:S04]  /*2a30*/  LDL R19, [R4] ;  /* 0x0000000004137983 */ /* 0x000f680000100800 */
[----:B------:R-:W5:Y:S04]  /*2a40*/  LDL R21, [R4+0x4] ;  /* 0x0000040004157983 */ /* 0x000f680000100800 */
[----:B------:R-:W5:Y:S04]  /*2a50*/  LDL R23, [R12+-0x8] ;  /* 0xfffff8000c177983 */ /* 0x000f680000100800 */
[----:B------:R-:W5:Y:S04]  /*2a60*/  LDL R25, [R12+-0x4] ;  /* 0xfffffc000c197983 */ /* 0x000f680000100800 */
[----:B------:R-:W5:Y:S04]  /*2a70*/  LDL R27, [R12] ;  /* 0x000000000c1b7983 */ /* 0x000f680000100800 */
[----:B------:R-:W5:Y:S01]  /*2a80*/  LDL R29, [R12+0x4] ;  /* 0x000004000c1d7983 */ /* 0x000f620000100800 */
[C---:B--2---:R-:W-:Y:S01]  /*2a90*/  VIADD R11, R3.reuse, 0x4 ;  /* 0x00000004030b7836 */ /* 0x044fe20000000000 */
[----:B------:R-:W-:Y:S01]  /*2aa0*/  PLOP3.LUT P0, PT, PT, PT, PT, 0x8, 0x80 ;  /* 0x000000000080781c */ /* 0x000fe20003f0e170 */
[----:B------:R-:W-:-:S04]  /*2ab0*/  IMAD.WIDE R6, R3, 0x4, R8 ;  /* 0x0000000403067825 */ /* 0x000fc800078e0208 */
[----:B------:R-:W-:-:S04]  /*2ac0*/  IMAD.WIDE R10, R11, 0x4, R8 ;  /* 0x000000040b0a7825 */ /* 0x000fc800078e0208 */
[----:B------:R-:W-:Y:S02]  /*2ad0*/  VIADD R17, R17, 0x8 ;  /* 0x0000000811117836 */ /* 0x000fe40000000000 */
[----:B------:R-:W-:Y:S01]  /*2ae0*/  VIADD R3, R3, 0x8 ;  /* 0x0000000803037836 */ /* 0x000fe20000000000 */
[----:B----4-:R4:W-:Y:S04]  /*2af0*/  STG.E desc[UR8][R6.64+-0x8], R13 ;  /* 0xfffff80d06007986 */ /* 0x0109e8000c101908 */
[----:B---3--:R4:W-:Y:S04]  /*2b00*/  STG.E desc[UR8][R6.64+-0x4], R15 ;  /* 0xfffffc0f06007986 */ /* 0x0089e8000c101908 */
[----:B-----5:R4:W-:Y:S04]  /*2b10*/  STG.E desc[UR8][R6.64], R19 ;  /* 0x0000001306007986 */ /* 0x0209e8000c101908 */
[----:B------:R4:W-:Y:S04]  /*2b20*/  STG.E desc[UR8][R6.64+0x4], R21 ;  /* 0x0000041506007986 */ /* 0x0009e8000c101908 */
[----:B------:R4:W-:Y:S04]  /*2b30*/  STG.E desc[UR8][R10.64+-0x8], R23 ;  /* 0xfffff8170a007986 */ /* 0x0009e8000c101908 */
[----:B------:R4:W-:Y:S04]  /*2b40*/  STG.E desc[UR8][R10.64+-0x4], R25 ;  /* 0xfffffc190a007986 */ /* 0x0009e8000c101908 */
[----:B------:R4:W-:Y:S04]  /*2b50*/  STG.E desc[UR8][R10.64], R27 ;  /* 0x0000001b0a007986 */ /* 0x0009e8000c101908 */
[----:B------:R4:W-:Y:S02]  /*2b60*/  STG.E desc[UR8][R10.64+0x4], R29 ;  /* 0x0000041d0a007986 */ /* 0x0009e4000c101908 */
.L_x_60:
[----:B------:R-:W-:Y:S05]  /*2b70*/  BSYNC.RECONVERGENT B1 ;  /* 0x0000000000017941 */ /* 0x000fea0003800200 */
.L_x_59:
[----:B------:R-:W-:-:S13]  /*2b80*/  ISETP.LT.OR P0, PT, R17, R2, P0 ;  /* 0x000000021100720c */ /* 0x000fda0000701670 */
[----:B------:R-:W-:Y:S05]  /*2b90*/  @!P0 BRA `(.L_x_31) ;  /* 0x0000000000288947 */ /* 0x000fea0003800000 */
[----:B------:R-:W-:-:S05]  /*2ba0*/  LEA R16, R17, R16, 0x2 ;  /* 0x0000001011107211 */ /* 0x000fca00078e10ff */
[----:B0---4-:R-:W4:Y:S04]  /*2bb0*/  LDL R7, [R16+-0x8] ;  /* 0xfffff80010077983 */ /* 0x011f280000100800 */
[----:B-123--:R-:W2:Y:S04]  /*2bc0*/  LDL R11, [R16+-0x4] ;  /* 0xfffffc00100b7983 */ /* 0x00eea80000100800 */
[----:B------:R-:W3:Y:S04]  /*2bd0*/  LDL R13, [R16] ;  /* 0x00000000100d7983 */ /* 0x000ee80000100800 */
[----:B------:R-:W5:Y:S01]  /*2be0*/  LDL R15, [R16+0x4] ;  /* 0x00000400100f7983 */ /* 0x000f620000100800 */
[----:B------:R-:W-:-:S05]  /*2bf0*/  IMAD.WIDE R8, R3, 0x4, R8 ;  /* 0x0000000403087825 */ /* 0x000fca00078e0208 */
[----:B----4-:R0:W-:Y:S04]  /*2c00*/  STG.E desc[UR8][R8.64+-0x8], R7 ;  /* 0xfffff80708007986 */ /* 0x0101e8000c101908 */
[----:B--2---:R0:W-:Y:S04]  /*2c10*/  STG.E desc[UR8][R8.64+-0x4], R11 ;  /* 0xfffffc0b08007986 */ /* 0x0041e8000c101908 */
[----:B---3--:R0:W-:Y:S04]  /*2c20*/  STG.E desc[UR8][R8.64], R13 ;  /* 0x0000000d08007986 */ /* 0x0081e8000c101908 */
[----:B-----5:R0:W-:Y:S02]  /*2c30*/  STG.E desc[UR8][R8.64+0x4], R15 ;  /* 0x0000040f08007986 */ /* 0x0201e4000c101908 */
.L_x_31:
[----:B------:R-:W-:Y:S05]  /*2c40*/  BSYNC.RECONVERGENT B0 ;  /* 0x0000000000007941 */ /* 0x000fea0003800200 */
.L_x_30:
[----:B------:R-:W-:Y:S05]  /*2c50*/  WARPSYNC.ALL ;  /* 0x0000000000007948 */ /* 0x000fea0003800000 */
[----:B------:R-:W1:Y:S01]  /*2c60*/  S2UR UR5, SR_CgaCtaId ;  /* 0x00000000000579c3 */ /* 0x000e620000008800 */
[----:B----4-:R-:W4:Y:S07]  /*2c70*/  I2F.U32.RP R2, R0 ;  /* 0x0000000000027306 */ /* 0x010f2e0000209000 */
[----:B------:R-:W-:Y:S01]  /*2c80*/  BAR.SYNC.DEFER_BLOCKING 0x0 ;  /* 0x0000000000007b1d */ /* 0x000fe20000010000 */
[C---:B------:R-:W-:Y:S01]  /*2c90*/  ISETP.NE.U32.AND P0, PT, R0.reuse, RZ, PT ;  /* 0x000000ff0000720c */ /* 0x040fe20003f05070 */
[----:B------:R-:W-:-:S04]  /*2ca0*/  VIADD R4, R0, 0xffffffff ;  /* 0xffffffff00047836 */ /* 0x000fc80000000000 */
[----:B------:R-:W-:Y:S01]  /*2cb0*/  UMOV UR4, 0x400 ;  /* 0x0000040000047882 */ /* 0x000fe20000000000 */
[----:B----4-:R-:W0:Y:S01]  /*2cc0*/  MUFU.RCP R2, R2 ;  /* 0x0000000200027308 */ /* 0x010e220000001000 */
[----:B-1----:R-:W-:-:S09]  /*2cd0*/  ULEA UR4, UR5, UR4, 0x18 ;  /* 0x0000000405047291 */ /* 0x002fd2000f8ec0ff */
[----:B------:R-:W1:Y:S01]  /*2ce0*/  LDS R3, [UR4] ;  /* 0x00000004ff037984 */ /* 0x000e620008000800 */
[----:B0-----:R-:W-:-:S04]  /*2cf0*/  VIADD R6, R2, 0xffffffe ;  /* 0x0ffffffe02067836 */ /* 0x001fc80000000000 */
[----:B-----5:R0:W4:Y:S02]  /*2d00*/  F2I.FTZ.U32.TRUNC.NTZ R7, R6 ;  /* 0x0000000600077305 */ /* 0x020124000021f000 */
[----:B0-----:R-:W-:Y:S02]  /*2d10*/  IMAD.MOV.U32 R6, RZ, RZ, RZ ;  /* 0x000000ffff067224 */ /* 0x001fe400078e00ff */
[----:B----4-:R-:W-:-:S04]  /*2d20*/  IMAD.MOV R9, RZ, RZ, -R7 ;  /* 0x000000ffff097224 */ /* 0x010fc800078e0a07 */
[----:B------:R-:W-:-:S04]  /*2d30*/  IMAD R9, R9, R0, RZ ;  /* 0x0000000009097224 */ /* 0x000fc800078e02ff */
[----:B------:R-:W-:-:S06]  /*2d40*/  IMAD.HI.U32 R2, R7, R9, R6 ;  /* 0x0000000907027227 */ /* 0x000fcc00078e0006 */
[----:B-1----:R-:W-:-:S05]  /*2d50*/  IMAD.HI.U32 R2, R2, R3, RZ ;  /* 0x0000000302027227 */ /* 0x002fca00078e00ff */
[----:B------:R-:W-:-:S05]  /*2d60*/  IADD3 R7, PT, PT, -R2, RZ, RZ ;  /* 0x000000ff02077210 */ /* 0x000fca0007ffe1ff */
[----:B------:R-:W-:-:S05]  /*2d70*/  IMAD R7, R0, R7, R3 ;  /* 0x0000000700077224 */ /* 0x000fca00078e0203 */
[----:B------:R-:W-:-:S13]  /*2d80*/  ISETP.GE.U32.AND P1, PT, R7, R0, PT ;  /* 0x000000000700720c */ /* 0x000fda0003f26070 */
[----:B------:R-:W-:Y:S02]  /*2d90*/  @P1 IMAD.IADD R7, R7, 0x1, -R0 ;  /* 0x0000000107071824 */ /* 0x000fe400078e0a00 */
[----:B------:R-:W-:Y:S01]  /*2da0*/  @P1 VIADD R2, R2, 0x1 ;  /* 0x0000000102021836 */ /* 0x000fe20000000000 */
[----:B------:R-:W-:Y:S02]  /*2db0*/  ISETP.NE.AND P1, PT, R5, R4, PT ;  /* 0x000000040500720c */ /* 0x000fe40003f25270 */
[----:B------:R-:W-:Y:S02]  /*2dc0*/  ISETP.GE.U32.AND P2, PT, R7, R0, PT ;  /* 0x000000000700720c */ /* 0x000fe40003f46070 */
[----:B------:R-:W-:-:S11]  /*2dd0*/  VOTE.ANY R4, PT, PT ;  /* 0x0000000000047806 */ /* 0x000fd600038e0100 */
[----:B------:R-:W-:Y:S02]  /*2de0*/  @P2 IADD3 R2, PT, PT, R2, 0x1, RZ ;  /* 0x0000000102022810 */ /* 0x000fe40007ffe0ff */
[----:B------:R-:W-:Y:S02]  /*2df0*/  @!P0 LOP3.LUT R2, RZ, R0, RZ, 0x33, !PT ;  /* 0x00000000ff028212 */ /* 0x000fe400078e33ff */
[----:B------:R-:W-:-:S03]  /*2e00*/  ISETP.EQ.U32.AND P2, PT, R4, -0x1, PT ;  /* 0xffffffff0400780c */ /* 0x000fc60003f42070 */
[----:B------:R-:W-:-:S04]  /*2e10*/  IMAD R0, R2, R5, RZ ;  /* 0x0000000502007224 */ /* 0x000fc800078e02ff */
[----:B------:R-:W-:-:S04]  /*2e20*/  @P1 IMAD.IADD R3, R2, 0x1, R0 ;  /* 0x0000000102031824 */ /* 0x000fc800078e0200 */
[----:B------:R-:W-:-:S05]  /*2e30*/  IMAD.IADD R5, R3, 0x1, -R0 ;  /* 0x0000000103057824 */ /* 0x000fca00078e0a00 */
[----:B------:R0:W5:Y:S01]  /*2e40*/  @!P2 ATOMG.E.ADD.STRONG.GPU PT, R12, desc[UR8][R32.64], R5 ;  /* 0x80000005200ca9a8 */ /* 0x00016200081ef108 */
[----:B------:R-:W-:Y:S01]  /*2e50*/  ISETP.GE.AND P0, PT, R5, 0x1, PT ;  /* 0x000000010500780c */ /* 0x000fe20003f06270 */
[----:B------:R-:W-:-:S12]  /*2e60*/  @!P2 BRA `(.L_x_61) ;  /* 0x000000000044a947 */ /* 0x000fd80003800000 */
[----:B------:R-:W1:Y:S01]  /*2e70*/  SHFL.UP P1, R2, R5, 0x1, RZ ;  /* 0x0420000005027989 */ /* 0x000e6200000200ff */
[----:B------:R-:W-:Y:S01]  /*2e80*/  IMAD.MOV.U32 R7, RZ, RZ, R5 ;  /* 0x000000ffff077224 */ /* 0x000fe200078e0005 */
[----:B------:R-:W4:Y:S01]  /*2e90*/  S2R R4, SR_LANEID ;  /* 0x0000000000047919 */ /* 0x000f220000000000 */
[----:B-1----:R-:W-:-:S05]  /*2ea0*/  @P1 IADD3 R7, PT, PT, R5, R2, RZ ;  /* 0x0000000205071210 */ /* 0x002fca0007ffe0ff */
[----:B------:R-:W1:Y:S01]  /*2eb0*/  SHFL.UP P1, R2, R7, 0x2, RZ ;  /* 0x0440000007027989 */ /* 0x000e6200000200ff */
[----:B----4-:R-:W-:Y:S01]  /*2ec0*/  ISETP.EQ.U32.AND P2, PT, R4, 0x1f, PT ;  /* 0x0000001f0400780c */ /* 0x010fe20003f42070 */
[----:B-1----:R-:W-:-:S05]  /*2ed0*/  @P1 IMAD.IADD.U32 R7, R7, 0x1, R2 ;  /* 0x0000000107071824 */ /* 0x002fca00078e0002 */
[----:B------:R-:W1:Y:S02]  /*2ee0*/  SHFL.UP P1, R2, R7, 0x4, RZ ;  /* 0x0480000007027989 */ /* 0x000e6400000200ff */
[----:B-1----:R-:W-:-:S05]  /*2ef0*/  @P1 IMAD.IADD.U32 R7, R7, 0x1, R2 ;  /* 0x0000000107071824 */ /* 0x002fca00078e0002 */
[----:B------:R-:W1:Y:S02]  /*2f00*/  SHFL.UP P1, R2, R7, 0x8, RZ ;  /* 0x0500000007027989 */ /* 0x000e6400000200ff */
[----:B-1----:R-:W-:-:S05]  /*2f10*/  @P1 IMAD.IADD.U32 R7, R7, 0x1, R2 ;  /* 0x0000000107071824 */ /* 0x002fca00078e0002 */
[----:B------:R-:W1:Y:S02]  /*2f20*/  SHFL.UP P1, R2, R7, 0x10, RZ ;  /* 0x0600000007027989 */ /* 0x000e6400000200ff */
[----:B-1----:R-:W-:-:S05]  /*2f30*/  @P1 IADD3 R7, PT, PT, R7, R2, RZ ;  /* 0x0000000207071210 */ /* 0x002fca0007ffe0ff */
[----:B0-----:R-:W4:Y:S04]  /*2f40*/  @P2 ATOMG.E.ADD.STRONG.GPU PT, R32, desc[UR8][R32.64], R7 ;  /* 0x80000007202029a8 */ /* 0x001f2800081ef108 */
[----:B------:R-:W-:Y:S04]  /*2f50*/  SHFL.UP P1, R9, R7, 0x1, RZ ;  /* 0x0420000007097989 */ /* 0x000fe800000200ff */
[----:B----45:R-:W0:Y:S02]  /*2f60*/  SHFL.IDX PT, R12, R32, 0x1f, 0x1f ;  /* 0x03e01f00200c7f89 */ /* 0x030e2400000e0000 */
[----:B0-----:R-:W-:-:S07]  /*2f70*/  @P1 IMAD.IADD.U32 R12, R12, 0x1, R9 ;  /* 0x000000010c0c1824 */ /* 0x001fce00078e0009 */
.L_x_61:
[----:B------:R-:W-:Y:S05]  /*2f80*/  @!P0 EXIT ;  /* 0x000000000000894d */ /* 0x000fea0003800000 */
[----:B------:R-:W-:Y:S01]  /*2f90*/  IMAD.IADD R3, R0, 0x1, -R3 ;  /* 0x0000000100037824 */ /* 0x000fe200078e0a03 */
[----:B------:R-:W-:Y:S01]  /*2fa0*/  BSSY.RECONVERGENT B0, `(.L_x_62) ;  /* 0x0000073000007945 */ /* 0x000fe20003800200 */
[----:B------:R-:W-:Y:S01]  /*2fb0*/  LOP3.LUT R13, R5, 0x3, RZ, 0xc0, !PT ;  /* 0x00000003050d7812 */ /* 0x000fe200078ec0ff */
[----:B---3--:R-:W-:Y:S02]  /*2fc0*/  IMAD.MOV.U32 R15, RZ, RZ, RZ ;  /* 0x000000ffff0f7224 */ /* 0x008fe400078e00ff */
[----:B------:R-:W-:-:S13]  /*2fd0*/  ISETP.GT.U32.AND P0, PT, R3, -0x4, PT ;  /* 0xfffffffc0300780c */ /* 0x000fda0003f04070 */
[----:B------:R-:W-:Y:S05]  /*2fe0*/  @P0 BRA `(.L_x_63) ;  /* 0x0000000400b80947 */ /* 0x000fea0003800000 */
[----:B------:R-:W1:Y:S01]  /*2ff0*/  LDCU.64 UR6, c[0x0][0x3b0] ;  /* 0x00007600ff0677ac */ /* 0x000e620008000a00 */
[----:B------:R-:W-:Y:S01]  /*3000*/  LOP3.LUT R15, R5, 0x7ffffffc, RZ, 0xc0, !PT ;  /* 0x7ffffffc050f7812 */ /* 0x000fe200078ec0ff */
[----:B------:R-:W-:Y:S01]  /*3010*/  BSSY.RELIABLE B1, `(.L_x_64) ;  /* 0x000005d000017945 */ /* 0x000fe20003800100 */
[----:B------:R-:W-:Y:S01]  /*3020*/  LEA R14, R0, UR4, 0x2 ;  /* 0x00000004000e7c11 */ /* 0x000fe2000f8e10ff */
[----:B-----5:R-:W-:Y:S01]  /*3030*/  IMAD.MOV.U32 R17, RZ, RZ, R12 ;  /* 0x000000ffff117224 */ /* 0x020fe200078e000c */
[----:B------:R-:W-:Y:S02]  /*3040*/  IADD3 R16, PT, PT, -R15, RZ, RZ ;  /* 0x000000ff0f107210 */ /* 0x000fe40007ffe1ff */
[----:B------:R-:W-:Y:S02]  /*3050*/  IADD3 R14, PT, PT, R14, 0x8, RZ ;  /* 0x000000080e0e7810 */ /* 0x000fe40007ffe0ff */
[----:B------:R-:W-:Y:S01]  /*3060*/  ISETP.GE.AND P0, PT, R16, RZ, PT ;  /* 0x000000ff1000720c */ /* 0x000fe20003f06270 */
[----:B-1----:R-:W-:-:S04]  /*3070*/  UIADD3 UR6, UP0, UPT, UR6, 0x8, URZ ;  /* 0x0000000806067890 */ /* 0x002fc8000ff1e0ff */
        /* <DEDUP_REMOVED lines=10> */
.L_x_68:
[----:B0-2---:R-:W0:Y:S01]  /*3120*/  LDS R5, [R14+-0x4] ;  /* 0xfffffc000e057984 */ /* 0x005e220000000800 */
[C-C-:B--2---:R-:W-:Y:S01]  /*3130*/  IMAD.WIDE R10, R17.reuse, 0x4, R2.reuse ;  /* 0x00000004110a7825 */ /* 0x144fe200078e0202 */
[C---:B------:R-:W-:Y:S02]  /*3140*/  IADD3 R8, PT, PT, R17.reuse, 0xc, RZ ;  /* 0x0000000c11087810 */ /* 0x040fe40007ffe0ff */
[----:B------:R-:W1:Y:S01]  /*3150*/  LDS R9, [R14] ;  /* 0x000000000e097984 */ /* 0x000e620000000800 */
[----:B------:R-:W-:Y:S02]  /*3160*/  VIADD R7, R17, 0x4 ;  /* 0x0000000411077836 */ /* 0x000fe40000000000 */
[----:B------:R-:W-:Y:S01]  /*3170*/  VIADD R16, R16, 0x10 ;  /* 0x0000001010107836 */ /* 0x000fe20000000000 */
[----:B------:R-:W2:Y:S01]  /*3180*/  LDS R22, [R14+0x4] ;  /* 0x000004000e167984 */ /* 0x000ea20000000800 */
[----:B------:R-:W-:-:S03]  /*3190*/  IMAD.WIDE R6, R7, 0x4, R2 ;  /* 0x0000000407067825 */ /* 0x000fc600078e0202 */
[----:B------:R-:W3:Y:S01]  /*31a0*/  LDS R24, [R14+0x8] ;  /* 0x000008000e187984 */ /* 0x000ee20000000800 */
[----:B------:R-:W-:-:S03]  /*31b0*/  ISETP.GE.AND P1, PT, R16, -0xc, PT ;  /* 0xfffffff41000780c */ /* 0x000fc60003f26270 */
[----:B------:R-:W4:Y:S04]  /*31c0*/  LDS R20, [R14+0xc] ;  /* 0x00000c000e147984 */ /* 0x000f280000000800 */
[----:B------:R-:W5:Y:S04]  /*31d0*/  LDS R35, [R14+0x10] ;  /* 0x000010000e237984 */ /* 0x000f680000000800 */
        /* <DEDUP_REMOVED lines=9> */
[----:B------:R2:W5:Y:S04]  /*3270*/  LDS R33, [R14+0x38] ;  /* 0x000038000e217984 */ /* 0x0005680000000800 */
[----:B0-----:R0:W-:Y:S04]  /*3280*/  STG.E desc[UR8][R10.64+-0x8], R5 ;  /* 0xfffff8050a007986 */ /* 0x0011e8000c101908 */
[----:B-1----:R1:W-:Y:S01]  /*3290*/  STG.E desc[UR8][R10.64+-0x4], R9 ;  /* 0xfffffc090a007986 */ /* 0x0023e2000c101908 */
[----:B--2---:R-:W-:-:S03]  /*32a0*/  VIADD R14, R14, 0x40 ;  /* 0x000000400e0e7836 */ /* 0x004fc60000000000 */
[----:B------:R2:W-:Y:S01]  /*32b0*/  STG.E desc[UR8][R10.64], R22 ;  /* 0x000000160a007986 */ /* 0x0005e2000c101908 */
[----:B0-----:R-:W-:-:S03]  /*32c0*/  VIADD R5, R17, 0x8 ;  /* 0x0000000811057836 */ /* 0x001fc60000000000 */
[----:B---3--:R2:W-:Y:S01]  /*32d0*/  STG.E desc[UR8][R10.64+0x4], R24 ;  /* 0x000004180a007986 */ /* 0x0085e2000c101908 */
[----:B------:R-:W-:Y:S02]  /*32e0*/  VIADD R17, R17, 0x10 ;  /* 0x0000001011117836 */ /* 0x000fe40000000000 */
[--C-:B------:R-:W-:Y:S01]  /*32f0*/  IMAD.WIDE R4, R5, 0x4, R2.reuse ;  /* 0x0000000405047825 */ /* 0x100fe200078e0202 */
[----:B----4-:R2:W-:Y:S03]  /*3300*/  STG.E desc[UR8][R6.64+-0x8], R20 ;  /* 0xfffff81406007986 */ /* 0x0105e6000c101908 */
[----:B-1----:R-:W-:Y:S01]  /*3310*/  IMAD.WIDE R8, R8, 0x4, R2 ;  /* 0x0000000408087825 */ /* 0x002fe200078e0202 */
[----:B-----5:R2:W-:Y:S04]  /*3320*/  STG.E desc[UR8][R6.64+-0x4], R35 ;  /* 0xfffffc2306007986 */ /* 0x0205e8000c101908 */
        /* <DEDUP_REMOVED lines=10> */
[----:B------:R-:W-:Y:S05]  /*33d0*/  @!P1 BRA `(.L_x_68) ;  /* 0xfffffffc00509947 */ /* 0x000fea000383ffff */
.L_x_67:
[----:B------:R-:W-:Y:S05]  /*33e0*/  BSYNC.RECONVERGENT B2 ;  /* 0x0000000000027941 */ /* 0x000fea0003800200 */
.L_x_66:
[----:B--2---:R-:W-:Y:S01]  /*33f0*/  IADD3 R4, PT, PT, -R16, RZ, RZ ;  /* 0x000000ff10047210 */ /* 0x004fe20007ffe1ff */
[----:B------:R-:W-:Y:S03]  /*3400*/  BSSY.RECONVERGENT B2, `(.L_x_69) ;  /* 0x000001a000027945 */ /* 0x000fe60003800200 */
[----:B------:R-:W-:-:S13]  /*3410*/  ISETP.GT.AND P1, PT, R4, 0x4, PT ;  /* 0x000000040400780c */ /* 0x000fda0003f24270 */
[----:B------:R-:W-:Y:S05]  /*3420*/  @!P1 BRA `(.L_x_70) ;  /* 0x00000000005c9947 */ /* 0x000fea0003800000 */
[----:B------:R-:W1:Y:S01]  /*3430*/  LDS R9, [R14+-0x4] ;  /* 0xfffffc000e097984 */ /* 0x000e620000000800 */
[C---:B------:R-:W-:Y:S01]  /*3440*/  VIADD R7, R17.reuse, 0x4 ;  /* 0x0000000411077836 */ /* 0x040fe20000000000 */
[----:B------:R-:W-:Y:S01]  /*3450*/  PLOP3.LUT P0, PT, PT, PT, PT, 0x8, 0x80 ;  /* 0x000000000080781c */ /* 0x000fe20003f0e170 */
[--C-:B0-----:R-:W-:Y:S01]  /*3460*/  IMAD.WIDE R4, R17, 0x4, R2.reuse ;  /* 0x0000000411047825 */ /* 0x101fe200078e0202 */
[----:B------:R-:W0:Y:S03]  /*3470*/  LDS R11, [R14] ;  /* 0x000000000e0b7984 */ /* 0x000e260000000800 */
[----:B------:R-:W-:Y:S01]  /*3480*/  IMAD.WIDE R6, R7, 0x4, R2 ;  /* 0x0000000407067825 */ /* 0x000fe200078e0202 */
[----:B------:R-:W2:Y:S03]  /*3490*/  LDS R19, [R14+0x4] ;  /* 0x000004000e137984 */ /* 0x000ea60000000800 */
[----:B------:R-:W-:Y:S01]  /*34a0*/  VIADD R16, R16, 0x8 ;  /* 0x0000000810107836 */ /* 0x000fe20000000000 */
[----:B------:R-:W3:Y:S01]  /*34b0*/  LDS R21, [R14+0x8] ;  /* 0x000008000e157984 */ /* 0x000ee20000000800 */
[----:B------:R-:W-:-:S03]  /*34c0*/  VIADD R17, R17, 0x8 ;  /* 0x0000000811117836 */ /* 0x000fc60000000000 */
[----:B------:R-:W4:Y:S04]  /*34d0*/  LDS R23, [R14+0xc] ;  /* 0x00000c000e177984 */ /* 0x000f280000000800 */
[----:B------:R-:W5:Y:S04]  /*34e0*/  LDS R25, [R14+0x10] ;  /* 0x000010000e197984 */ /* 0x000f680000000800 */
[----:B------:R-:W5:Y:S04]  /*34f0*/  LDS R27, [R14+0x14] ;  /* 0x000014000e1b7984 */ /* 0x000f680000000800 */
[----:B------:R1:W5:Y:S02]  /*3500*/  LDS R29, [R14+0x18] ;  /* 0x000018000e1d7984 */ /* 0x0003640000000800 */
[----:B-1----:R-:W-:-:S02]  /*3510*/  IADD3 R14, PT, PT, R14, 0x20, RZ ;  /* 0x000000200e0e7810 */ /* 0x002fc40007ffe0ff */
[----:B------:R1:W-:Y:S04]  /*3520*/  STG.E desc[UR8][R4.64+-0x8], R9 ;  /* 0xfffff80904007986 */ /* 0x0003e8000c101908 */
[----:B0-----:R1:W-:Y:S04]  /*3530*/  STG.E desc[UR8][R4.64+-0x4], R11 ;  /* 0xfffffc0b04007986 */ /* 0x0013e8000c101908 */
[----:B--2---:R1:W-:Y:S04]  /*3540*/  STG.E desc[UR8][R4.64], R19 ;  /* 0x0000001304007986 */ /* 0x0043e8000c101908 */
[----:B---3--:R1:W-:Y:S04]  /*3550*/  STG.E desc[UR8][R4.64+0x4], R21 ;  /* 0x0000041504007986 */ /* 0x0083e8000c101908 */
[----:B----4-:R1:W-:Y:S04]  /*3560*/  STG.E desc[UR8][R6.64+-0x8], R23 ;  /* 0xfffff81706007986 */ /* 0x0103e8000c101908 */
[----:B-----5:R1:W-:Y:S04]  /*3570*/  STG.E desc[UR8][R6.64+-0x4], R25 ;  /* 0xfffffc1906007986 */ /* 0x0203e8000c101908 */
[----:B------:R1:W-:Y:S04]  /*3580*/  STG.E desc[UR8][R6.64], R27 ;  /* 0x0000001b06007986 */ /* 0x0003e8000c101908 */
[----:B------:R1:W-:Y:S02]  /*3590*/  STG.E desc[UR8][R6.64+0x4], R29 ;  /* 0x0000041d06007986 */ /* 0x0003e4000c101908 */
.L_x_70:
[----:B------:R-:W-:Y:S05]  /*35a0*/  BSYNC.RECONVERGENT B2 ;  /* 0x0000000000027941 */ /* 0x000fea0003800200 */
.L_x_69:
[----:B------:R-:W-:-:S13]  /*35b0*/  ISETP.NE.OR P0, PT, R16, RZ, P0 ;  /* 0x000000ff1000720c */ /* 0x000fda0000705670 */
[----:B------:R-:W-:Y:S05]  /*35c0*/  @!P0 BREAK.RELIABLE B1 ;  /* 0x0000000000018942 */ /* 0x000fea0003800100 */
[----:B------:R-:W-:Y:S05]  /*35d0*/  @!P0 BRA `(.L_x_63) ;  /* 0x00000000003c8947 */ /* 0x000fea0003800000 */
.L_x_65:
[----:B------:R-:W-:Y:S05]  /*35e0*/  BSYNC.RELIABLE B1 ;  /* 0x0000000000017941 */ /* 0x000fea0003800100 */
.L_x_64:
[----:B-1-3--:R-:W1:Y:S01]  /*35f0*/  LDS R7, [R14+-0x4] ;  /* 0xfffffc000e077984 */ /* 0x00ae620000000800 */
[----:B0-----:R-:W-:-:S03]  /*3600*/  IMAD.WIDE R4, R17, 0x4, R2 ;  /* 0x0000000411047825 */ /* 0x001fc600078e0202 */
[----:B------:R-:W0:Y:S01]  /*3610*/  LDS R9, [R14] ;  /* 0x000000000e097984 */ /* 0x000e220000000800 */
[----:B------:R-:W-:Y:S02]  /*3620*/  VIADD R16, R16, 0x4 ;  /* 0x0000000410107836 */ /* 0x000fe40000000000 */
[----:B------:R-:W-:Y:S01]  /*3630*/  VIADD R17, R17, 0x4 ;  /* 0x0000000411117836 */ /* 0x000fe20000000000 */
[----:B--2---:R-:W2:Y:S02]  /*3640*/  LDS R11, [R14+0x4] ;  /* 0x000004000e0b7984 */ /* 0x004ea40000000800 */
[----:B------:R-:W-:Y:S02]  /*3650*/  ISETP.NE.AND P0, PT, R16, RZ, PT ;  /* 0x000000ff1000720c */ /* 0x000fe40003f05270 */
[----:B------:R3:W4:Y:S02]  /*3660*/  LDS R19, [R14+0x8] ;  /* 0x000008000e137984 */ /* 0x0007240000000800 */
[----:B---3--:R-:W-:-:S02]  /*3670*/  VIADD R14, R14, 0x10 ;  /* 0x000000100e0e7836 */ /* 0x008fc40000000000 */
[----:B-1----:R3:W-:Y:S04]  /*3680*/  STG.E desc[UR8][R4.64+-0x8], R7 ;  /* 0xfffff80704007986 */ /* 0x0027e8000c101908 */
[----:B0-----:R3:W-:Y:S04]  /*3690*/  STG.E desc[UR8][R4.64+-0x4], R9 ;  /* 0xfffffc0904007986 */ /* 0x0017e8000c101908 */
[----:B--2---:R3:W-:Y:S04]  /*36a0*/  STG.E desc[UR8][R4.64], R11 ;  /* 0x0000000b04007986 */ /* 0x0047e8000c101908 */
[----:B----4-:R3:W-:Y:S01]  /*36b0*/  STG.E desc[UR8][R4.64+0x4], R19 ;  /* 0x0000041304007986 */ /* 0x0107e2000c101908 */
[----:B------:R-:W-:Y:S05]  /*36c0*/  @P0 BRA `(.L_x_64) ;  /* 0xfffffffc00c80947 */ /* 0x000fea000383ffff */
.L_x_63:
[----:B------:R-:W-:Y:S05]  /*36d0*/  BSYNC.RECONVERGENT B0 ;  /* 0x0000000000007941 */ /* 0x000fea0003800200 */
.L_x_62:
[----:B------:R-:W-:Y:S05]  /*36e0*/  WARPSYNC.ALL ;  /* 0x0000000000007948 */ /* 0x000fea0003800000 */
[----:B------:R-:W-:-:S13]  /*36f0*/  ISETP.NE.AND P0, PT, R13, RZ, PT ;  /* 0x000000ff0d00720c */ /* 0x000fda0003f05270 */
[----:B------:R-:W-:Y:S05]  /*3700*/  @!P0 EXIT ;  /* 0x000000000000894d */ /* 0x000fea0003800000 */
[----:B01-3--:R-:W0:Y:S01]  /*3710*/  LDC.64 R4, c[0x0][0x3b0] ;  /* 0x0000ec00ff047b82 */ /* 0x00be220000000a00 */
[----:B------:R-:W-:Y:S01]  /*3720*/  IADD3 R0, PT, PT, R0, R15, RZ ;  /* 0x0000000f00007210 */ /* 0x000fe20007ffe0ff */
[----:B-----5:R-:W-:Y:S02]  /*3730*/  IMAD.IADD R15, R12, 0x1, R15 ;  /* 0x000000010c0f7824 */ /* 0x020fe400078e020f */
[----:B------:R-:W-:Y:S01]  /*3740*/  IMAD.MOV R13, RZ, RZ, -R13 ;  /* 0x000000ffff0d7224 */ /* 0x000fe200078e0a0d */
[----:B------:R-:W-:-:S05]  /*3750*/  LEA R0, R0, UR4, 0x2 ;  /* 0x0000000400007c11 */ /* 0x000fca000f8e10ff */
[----:B------:R-:W-:-:S07]  /*3760*/  VIADD R0, R0, 0x4 ;  /* 0x0000000400007836 */ /* 0x000fce0000000000 */
.L_x_71:
[----:B-1----:R1:W3:Y:S01]  /*3770*/  LDS R7, [R0] ;  /* 0x0000000000077984 */ /* 0x0022e20000000800 */
[----:B0-----:R-:W-:Y:S01]  /*3780*/  IMAD.WIDE R2, R15, 0x4, R4 ;  /* 0x000000040f027825 */ /* 0x001fe200078e0204 */
[----:B------:R-:W-:-:S03]  /*3790*/  IADD3 R13, PT, PT, R13, 0x1, RZ ;  /* 0x000000010d0d7810 */ /* 0x000fc60007ffe0ff */
[----:B------:R-:W-:Y:S01]  /*37a0*/  VIADD R15, R15, 0x1 ;  /* 0x000000010f0f7836 */ /* 0x000fe20000000000 */
[----:B------:R-:W-:Y:S01]  /*37b0*/  ISETP.NE.AND P0, PT, R13, RZ, PT ;  /* 0x000000ff0d00720c */ /* 0x000fe20003f05270 */
[----:B-1----:R-:W-:Y:S01]  /*37c0*/  VIADD R0, R0, 0x4 ;  /* 0x0000000400007836 */ /* 0x002fe20000000000 */
[----:B---3--:R1:W-:Y:S11]  /*37d0*/  STG.E desc[UR8][R2.64], R7 ;  /* 0x0000000702007986 */ /* 0x0083f6000c101908 */
[----:B------:R-:W-:Y:S05]  /*37e0*/  @P0 BRA `(.L_x_71) ;  /* 0xfffffffc00e00947 */ /* 0x000fea000383ffff */
[----:B------:R-:W-:Y:S05]  /*37f0*/  EXIT ;  /* 0x000000000000794d */ /* 0x000fea0003800000 */
.L_x_72:
[----:B------:R-:W-:-:S00]  /*3800*/  BRA `(.L_x_72) ;  /* 0xfffffffc00fc7947 */ /* 0x000fc0000383ffff */
[----:B------:R-:W-:-:S00]  /*3810*/  NOP ;  /* 0x0000000000007918 */ /* 0x000fc00000000000 */
        /* <DEDUP_REMOVED lines=14> */
.L_x_73:


//--------------------- .nv.shared._Z6kerneliPiS_S_S_iP4int4S_ --------------------------
	.section	.nv.shared._Z6kerneliPiS_S_S_iP4int4S_,"aw",@nobits
	.sectionflags	@""
	.align	16
	.zero		1024


//--------------------- .nv.shared.reserved.0     --------------------------
	.section	.nv.shared.reserved.0,"aw",@nobits
	.weak		__nv_reservedSMEM_offset_0_alias
	.size		__nv_reservedSMEM_offset_0_alias, 0, 64
	.other		__nv_reservedSMEM_offset_0_alias,@"STO_CUDA_RESERVED_SHARED STV_DEFAULT"
__nv_reservedSMEM_offset_0_alias:
	.zero		0
	.zero		64


//--------------------- .nv.constant0._Z6kerneliPiS_S_S_iP4int4S_ --------------------------
	.section	.nv.constant0._Z6kerneliPiS_S_S_iP4int4S_,"a",@progbits
	.sectionflags	@""
	.align	4
.nv.constant0._Z6kerneliPiS_S_S_iP4int4S_:
	.zero		960


//--------------------- SYMBOLS --------------------------

	.type		.nv.reservedSmem.offset0,@object
	.size		.nv.reservedSmem.offset0,0x4
	.type		.nv.reservedSmem.cap,@object
	.size		.nv.reservedSmem.cap,0x4
